//
// Generated by NVIDIA NVVM Compiler
//
// Compiler Build ID: CL-36424714
// Cuda compilation tools, release 13.0, V13.0.88
// Based on NVVM 20.0.0
//

.version 9.0
.target sm_100
.address_size 64

	// .globl	_Z10initializeiPd

.visible .entry _Z10initializeiPd(
	.param .u32 _Z10initializeiPd_param_0,
	.param .u64 .ptr .align 1 _Z10initializeiPd_param_1
)
{
	.reg .pred 	%p<7>;
	.reg .b32 	%r<31>;
	.reg .b64 	%rd<13>;

	ld.param.u32 	%r12, [_Z10initializeiPd_param_0];
	ld.param.u64 	%rd2, [_Z10initializeiPd_param_1];
	cvta.to.global.u64 	%rd1, %rd2;
	mov.u32 	%r13, %ctaid.x;
	mov.u32 	%r14, %ntid.x;
	mov.u32 	%r15, %tid.x;
	mad.lo.s32 	%r29, %r13, %r14, %r15;
	mov.u32 	%r16, %nctaid.x;
	mul.lo.s32 	%r2, %r14, %r16;
	setp.ge.s32 	%p1, %r29, %r12;
	@%p1 bra 	$L__BB0_7;
	add.s32 	%r17, %r29, %r2;
	max.s32 	%r18, %r12, %r17;
	setp.lt.s32 	%p2, %r17, %r12;
	selp.u32 	%r19, 1, 0, %p2;
	add.s32 	%r20, %r17, %r19;
	sub.s32 	%r21, %r18, %r20;
	div.u32 	%r22, %r21, %r2;
	add.s32 	%r3, %r22, %r19;
	and.b32  	%r23, %r3, 3;
	setp.eq.s32 	%p3, %r23, 3;
	@%p3 bra 	$L__BB0_4;
	add.s32 	%r24, %r3, 1;
	and.b32  	%r25, %r24, 3;
	neg.s32 	%r27, %r25;
$L__BB0_3:
	.pragma "nounroll";
	mul.wide.s32 	%rd3, %r29, 8;
	add.s64 	%rd4, %rd1, %rd3;
	mov.b64 	%rd5, 0;
	st.global.u64 	[%rd4], %rd5;
	add.s32 	%r29, %r29, %r2;
	add.s32 	%r27, %r27, 1;
	setp.ne.s32 	%p4, %r27, 0;
	@%p4 bra 	$L__BB0_3;
$L__BB0_4:
	setp.lt.u32 	%p5, %r3, 3;
	@%p5 bra 	$L__BB0_7;
	mul.wide.s32 	%rd9, %r2, 8;
	shl.b32 	%r26, %r2, 2;
$L__BB0_6:
	mul.wide.s32 	%rd6, %r29, 8;
	add.s64 	%rd7, %rd1, %rd6;
	mov.b64 	%rd8, 0;
	st.global.u64 	[%rd7], %rd8;
	add.s64 	%rd10, %rd7, %rd9;
	st.global.u64 	[%rd10], %rd8;
	add.s64 	%rd11, %rd10, %rd9;
	st.global.u64 	[%rd11], %rd8;
	add.s64 	%rd12, %rd11, %rd9;
	st.global.u64 	[%rd12], %rd8;
	add.s32 	%r29, %r26, %r29;
	setp.lt.s32 	%p6, %r29, %r12;
	@%p6 bra 	$L__BB0_6;
$L__BB0_7:
	ret;

}
	// .globl	_Z28physical_boundary_conditionsiiPddddd
.visible .entry _Z28physical_boundary_conditionsiiPddddd(
	.param .u32 _Z28physical_boundary_conditionsiiPddddd_param_0,
	.param .u32 _Z28physical_boundary_conditionsiiPddddd_param_1,
	.param .u64 .ptr .align 1 _Z28physical_boundary_conditionsiiPddddd_param_2,
	.param .f64 _Z28physical_boundary_conditionsiiPddddd_param_3,
	.param .f64 _Z28physical_boundary_conditionsiiPddddd_param_4,
	.param .f64 _Z28physical_boundary_conditionsiiPddddd_param_5,
	.param .f64 _Z28physical_boundary_conditionsiiPddddd_param_6
)
{
	.reg .pred 	%p<13>;
	.reg .b32 	%r<87>;
	.reg .b64 	%rd<59>;
	.reg .b64 	%fd<5>;

	ld.param.u32 	%r40, [_Z28physical_boundary_conditionsiiPddddd_param_0];
	ld.param.u32 	%r41, [_Z28physical_boundary_conditionsiiPddddd_param_1];
	ld.param.u64 	%rd3, [_Z28physical_boundary_conditionsiiPddddd_param_2];
	ld.param.f64 	%fd1, [_Z28physical_boundary_conditionsiiPddddd_param_3];
	ld.param.f64 	%fd2, [_Z28physical_boundary_conditionsiiPddddd_param_4];
	ld.param.f64 	%fd3, [_Z28physical_boundary_conditionsiiPddddd_param_5];
	ld.param.f64 	%fd4, [_Z28physical_boundary_conditionsiiPddddd_param_6];
	cvta.to.global.u64 	%rd1, %rd3;
	mov.u32 	%r42, %ctaid.x;
	mov.u32 	%r43, %ntid.x;
	mul.lo.s32 	%r1, %r42, %r43;
	mov.u32 	%r2, %tid.x;
	add.s32 	%r84, %r1, %r2;
	mov.u32 	%r44, %nctaid.x;
	mul.lo.s32 	%r4, %r43, %r44;
	add.s32 	%r5, %r41, -1;
	setp.ge.s32 	%p1, %r84, %r5;
	@%p1 bra 	$L__BB1_5;
	mul.lo.s32 	%r45, %r41, %r40;
	shl.b32 	%r6, %r45, 1;
	add.s32 	%r46, %r40, %r45;
	add.s32 	%r7, %r46, -1;
	add.s32 	%r47, %r84, %r4;
	max.s32 	%r48, %r47, %r5;
	setp.lt.s32 	%p2, %r47, %r5;
	selp.u32 	%r49, 1, 0, %p2;
	add.s32 	%r50, %r47, %r49;
	sub.s32 	%r51, %r48, %r50;
	div.u32 	%r52, %r51, %r4;
	add.s32 	%r8, %r52, %r49;
	and.b32  	%r53, %r8, 3;
	setp.eq.s32 	%p3, %r53, 3;
	mov.u32 	%r79, %r84;
	@%p3 bra 	$L__BB1_4;
	mul.lo.s32 	%r77, %r41, %r84;
	mul.lo.s32 	%r10, %r4, %r41;
	add.s32 	%r54, %r8, 1;
	and.b32  	%r55, %r54, 3;
	neg.s32 	%r76, %r55;
	mul.wide.s32 	%rd6, %r6, 8;
	mul.wide.s32 	%rd8, %r7, 8;
	mov.u32 	%r79, %r84;
$L__BB1_3:
	.pragma "nounroll";
	mul.wide.s32 	%rd4, %r77, 8;
	add.s64 	%rd5, %rd1, %rd4;
	st.global.f64 	[%rd5], %fd1;
	add.s64 	%rd7, %rd5, %rd6;
	st.global.f64 	[%rd7], %fd1;
	add.s64 	%rd9, %rd5, %rd8;
	st.global.f64 	[%rd9], %fd2;
	add.s64 	%rd10, %rd9, %rd6;
	st.global.f64 	[%rd10], %fd2;
	add.s32 	%r79, %r79, %r4;
	add.s32 	%r77, %r77, %r10;
	add.s32 	%r76, %r76, 1;
	setp.ne.s32 	%p4, %r76, 0;
	@%p4 bra 	$L__BB1_3;
$L__BB1_4:
	setp.lt.u32 	%p5, %r8, 3;
	@%p5 bra 	$L__BB1_5;
	bra.uni 	$L__BB1_12;
$L__BB1_5:
	add.s32 	%r19, %r40, -1;
	setp.ge.s32 	%p7, %r84, %r19;
	@%p7 bra 	$L__BB1_11;
	mul.lo.s32 	%r22, %r41, %r40;
	shl.b32 	%r20, %r22, 1;
	mul.lo.s32 	%r21, %r5, %r41;
	add.s32 	%r63, %r84, %r4;
	max.s32 	%r64, %r63, %r19;
	setp.lt.s32 	%p8, %r63, %r19;
	selp.u32 	%r65, 1, 0, %p8;
	add.s32 	%r66, %r63, %r65;
	sub.s32 	%r67, %r64, %r66;
	div.u32 	%r68, %r67, %r4;
	add.s32 	%r23, %r68, %r65;
	and.b32  	%r69, %r23, 3;
	setp.eq.s32 	%p9, %r69, 3;
	@%p9 bra 	$L__BB1_9;
	mul.wide.s32 	%rd2, %r22, 8;
	add.s32 	%r82, %r84, %r21;
	add.s32 	%r70, %r2, %r20;
	add.s32 	%r81, %r70, %r1;
	add.s32 	%r71, %r23, 1;
	and.b32  	%r72, %r71, 3;
	neg.s32 	%r80, %r72;
$L__BB1_8:
	.pragma "nounroll";
	mul.wide.s32 	%rd33, %r82, 8;
	add.s64 	%rd34, %rd1, %rd33;
	mul.wide.s32 	%rd35, %r81, 8;
	add.s64 	%rd36, %rd1, %rd35;
	st.global.f64 	[%rd36], %fd4;
	add.s64 	%rd37, %rd36, %rd2;
	st.global.f64 	[%rd37], %fd4;
	st.global.f64 	[%rd34], %fd3;
	add.s64 	%rd38, %rd34, %rd2;
	st.global.f64 	[%rd38], %fd3;
	add.s32 	%r84, %r84, %r4;
	add.s32 	%r82, %r82, %r4;
	add.s32 	%r81, %r81, %r4;
	add.s32 	%r80, %r80, 1;
	setp.ne.s32 	%p10, %r80, 0;
	@%p10 bra 	$L__BB1_8;
$L__BB1_9:
	setp.lt.u32 	%p11, %r23, 3;
	@%p11 bra 	$L__BB1_11;
$L__BB1_10:
	add.s32 	%r73, %r84, %r20;
	mul.wide.s32 	%rd39, %r73, 8;
	add.s64 	%rd40, %rd1, %rd39;
	st.global.f64 	[%rd40], %fd4;
	mul.wide.s32 	%rd41, %r22, 8;
	add.s64 	%rd42, %rd40, %rd41;
	st.global.f64 	[%rd42], %fd4;
	add.s32 	%r74, %r84, %r21;
	mul.wide.s32 	%rd43, %r74, 8;
	add.s64 	%rd44, %rd1, %rd43;
	st.global.f64 	[%rd44], %fd3;
	add.s64 	%rd45, %rd44, %rd41;
	st.global.f64 	[%rd45], %fd3;
	mul.wide.s32 	%rd46, %r4, 8;
	add.s64 	%rd47, %rd40, %rd46;
	st.global.f64 	[%rd47], %fd4;
	add.s64 	%rd48, %rd47, %rd41;
	st.global.f64 	[%rd48], %fd4;
	add.s64 	%rd49, %rd44, %rd46;
	st.global.f64 	[%rd49], %fd3;
	add.s64 	%rd50, %rd49, %rd41;
	st.global.f64 	[%rd50], %fd3;
	add.s64 	%rd51, %rd47, %rd46;
	st.global.f64 	[%rd51], %fd4;
	add.s64 	%rd52, %rd51, %rd41;
	st.global.f64 	[%rd52], %fd4;
	add.s64 	%rd53, %rd49, %rd46;
	st.global.f64 	[%rd53], %fd3;
	add.s64 	%rd54, %rd53, %rd41;
	st.global.f64 	[%rd54], %fd3;
	add.s64 	%rd55, %rd51, %rd46;
	st.global.f64 	[%rd55], %fd4;
	add.s64 	%rd56, %rd55, %rd41;
	st.global.f64 	[%rd56], %fd4;
	add.s64 	%rd57, %rd53, %rd46;
	st.global.f64 	[%rd57], %fd3;
	add.s64 	%rd58, %rd57, %rd41;
	st.global.f64 	[%rd58], %fd3;
	shl.b32 	%r75, %r4, 2;
	add.s32 	%r84, %r75, %r84;
	setp.lt.s32 	%p12, %r84, %r19;
	@%p12 bra 	$L__BB1_10;
$L__BB1_11:
	ret;
$L__BB1_12:
	mul.lo.s32 	%r56, %r79, %r41;
	mul.wide.s32 	%rd11, %r56, 8;
	add.s64 	%rd12, %rd1, %rd11;
	st.global.f64 	[%rd12], %fd1;
	mul.wide.s32 	%rd13, %r6, 8;
	add.s64 	%rd14, %rd12, %rd13;
	st.global.f64 	[%rd14], %fd1;
	mul.wide.s32 	%rd15, %r7, 8;
	add.s64 	%rd16, %rd12, %rd15;
	st.global.f64 	[%rd16], %fd2;
	add.s64 	%rd17, %rd16, %rd13;
	st.global.f64 	[%rd17], %fd2;
	add.s32 	%r57, %r79, %r4;
	mul.lo.s32 	%r58, %r57, %r41;
	mul.wide.s32 	%rd18, %r58, 8;
	add.s64 	%rd19, %rd1, %rd18;
	st.global.f64 	[%rd19], %fd1;
	add.s64 	%rd20, %rd19, %rd13;
	st.global.f64 	[%rd20], %fd1;
	add.s64 	%rd21, %rd19, %rd15;
	st.global.f64 	[%rd21], %fd2;
	add.s64 	%rd22, %rd21, %rd13;
	st.global.f64 	[%rd22], %fd2;
	add.s32 	%r59, %r57, %r4;
	mul.lo.s32 	%r60, %r59, %r41;
	mul.wide.s32 	%rd23, %r60, 8;
	add.s64 	%rd24, %rd1, %rd23;
	st.global.f64 	[%rd24], %fd1;
	add.s64 	%rd25, %rd24, %rd13;
	st.global.f64 	[%rd25], %fd1;
	add.s64 	%rd26, %rd24, %rd15;
	st.global.f64 	[%rd26], %fd2;
	add.s64 	%rd27, %rd26, %rd13;
	st.global.f64 	[%rd27], %fd2;
	add.s32 	%r61, %r59, %r4;
	mul.lo.s32 	%r62, %r61, %r41;
	mul.wide.s32 	%rd28, %r62, 8;
	add.s64 	%rd29, %rd1, %rd28;
	st.global.f64 	[%rd29], %fd1;
	add.s64 	%rd30, %rd29, %rd13;
	st.global.f64 	[%rd30], %fd1;
	add.s64 	%rd31, %rd29, %rd15;
	st.global.f64 	[%rd31], %fd2;
	add.s64 	%rd32, %rd31, %rd13;
	st.global.f64 	[%rd32], %fd2;
	add.s32 	%r79, %r61, %r4;
	setp.lt.s32 	%p6, %r79, %r5;
	@%p6 bra 	$L__BB1_12;
	bra.uni 	$L__BB1_5;

}
	// .globl	_Z27phantom_boundary_conditionsiiPd
.visible .entry _Z27phantom_boundary_conditionsiiPd(
	.param .u32 _Z27phantom_boundary_conditionsiiPd_param_0,
	.param .u32 _Z27phantom_boundary_conditionsiiPd_param_1,
	.param .u64 .ptr .align 1 _Z27phantom_boundary_conditionsiiPd_param_2
)
{
	.reg .pred 	%p<13>;
	.reg .b32 	%r<33>;
	.reg .b64 	%rd<41>;
	.reg .b64 	%fd<9>;

	ld.param.u32 	%r15, [_Z27phantom_boundary_conditionsiiPd_param_0];
	ld.param.u32 	%r16, [_Z27phantom_boundary_conditionsiiPd_param_1];
	ld.param.u64 	%rd2, [_Z27phantom_boundary_conditionsiiPd_param_2];
	cvta.to.global.u64 	%rd1, %rd2;
	mov.u32 	%r17, %ctaid.x;
	mov.u32 	%r18, %ntid.x;
	mov.u32 	%r19, %tid.x;
	mad.lo.s32 	%r32, %r17, %r18, %r19;
	mov.u32 	%r20, %nctaid.x;
	mul.lo.s32 	%r2, %r18, %r20;
	setp.lt.s32 	%p1, %r32, 1;
	setp.ge.s32 	%p2, %r32, %r16;
	or.pred  	%p3, %p1, %p2;
	@%p3 bra 	$L__BB2_3;
	mul.lo.s32 	%r5, %r16, %r15;
	shl.b32 	%r3, %r5, 1;
	mul.lo.s32 	%r4, %r5, 3;
	cvt.s64.s32 	%rd4, %r15;
	mov.u32 	%r31, %r32;
$L__BB2_2:
	mul.lo.s32 	%r21, %r31, %r16;
	add.s32 	%r22, %r21, %r3;
	cvt.s64.s32 	%rd3, %r22;
	add.s64 	%rd5, %rd3, %rd4;
	shl.b64 	%rd6, %rd5, 3;
	add.s64 	%rd7, %rd1, %rd6;
	ld.global.f64 	%fd1, [%rd7+-16];
	add.s32 	%r23, %r21, %r4;
	mul.wide.s32 	%rd8, %r23, 8;
	add.s64 	%rd9, %rd1, %rd8;
	st.global.f64 	[%rd9], %fd1;
	sub.s32 	%r24, %r21, %r16;
	cvt.s64.s32 	%rd10, %r24;
	add.s64 	%rd11, %rd10, %rd4;
	shl.b64 	%rd12, %rd11, 3;
	add.s64 	%rd13, %rd1, %rd12;
	ld.global.f64 	%fd2, [%rd13+-16];
	add.s32 	%r25, %r24, %r5;
	mul.wide.s32 	%rd14, %r25, 8;
	add.s64 	%rd15, %rd1, %rd14;
	st.global.f64 	[%rd15], %fd2;
	ld.global.f64 	%fd3, [%rd9+8];
	st.global.f64 	[%rd7+-8], %fd3;
	ld.global.f64 	%fd4, [%rd15+8];
	st.global.f64 	[%rd13+-8], %fd4;
	add.s32 	%r31, %r31, %r2;
	setp.gt.s32 	%p4, %r31, 0;
	setp.lt.s32 	%p5, %r31, %r16;
	and.pred  	%p6, %p4, %p5;
	@%p6 bra 	$L__BB2_2;
$L__BB2_3:
	setp.lt.s32 	%p7, %r32, 1;
	setp.ge.s32 	%p8, %r32, %r15;
	or.pred  	%p9, %p7, %p8;
	@%p9 bra 	$L__BB2_6;
	mul.lo.s32 	%r8, %r16, %r15;
	shl.b32 	%r26, %r8, 1;
	add.s32 	%r27, %r16, -2;
	mul.lo.s32 	%r28, %r27, %r16;
	add.s32 	%r6, %r28, %r26;
	mad.lo.s32 	%r7, %r8, 3, %r28;
	add.s32 	%r9, %r8, %r16;
	add.s32 	%r10, %r7, %r16;
	cvt.s64.s32 	%rd20, %r7;
	cvt.s64.s32 	%rd25, %r8;
	mul.wide.s32 	%rd31, %r6, 8;
	cvt.s64.s32 	%rd33, %r9;
	cvt.s64.s32 	%rd37, %r10;
$L__BB2_5:
	add.s32 	%r29, %r6, %r32;
	mul.wide.s32 	%rd16, %r29, 8;
	add.s64 	%rd17, %rd1, %rd16;
	ld.global.f64 	%fd5, [%rd17];
	mul.wide.u32 	%rd18, %r32, 8;
	add.s64 	%rd19, %rd1, %rd18;
	st.global.f64 	[%rd19], %fd5;
	cvt.s64.s32 	%rd21, %r32;
	add.s64 	%rd22, %rd20, %rd21;
	shl.b64 	%rd23, %rd22, 3;
	add.s64 	%rd24, %rd1, %rd23;
	ld.global.f64 	%fd6, [%rd24+-8];
	add.s64 	%rd26, %rd21, %rd25;
	shl.b64 	%rd27, %rd26, 3;
	add.s64 	%rd28, %rd1, %rd27;
	st.global.f64 	[%rd28+-8], %fd6;
	add.s32 	%r30, %r32, %r16;
	mul.wide.s32 	%rd29, %r30, 8;
	add.s64 	%rd30, %rd1, %rd29;
	ld.global.f64 	%fd7, [%rd30];
	add.s64 	%rd32, %rd30, %rd31;
	st.global.f64 	[%rd32], %fd7;
	add.s64 	%rd34, %rd33, %rd21;
	shl.b64 	%rd35, %rd34, 3;
	add.s64 	%rd36, %rd1, %rd35;
	ld.global.f64 	%fd8, [%rd36+-8];
	add.s64 	%rd38, %rd37, %rd21;
	shl.b64 	%rd39, %rd38, 3;
	add.s64 	%rd40, %rd1, %rd39;
	st.global.f64 	[%rd40+-8], %fd8;
	add.s32 	%r32, %r32, %r2;
	setp.gt.s32 	%p10, %r32, 0;
	setp.lt.s32 	%p11, %r32, %r15;
	and.pred  	%p12, %p10, %p11;
	@%p12 bra 	$L__BB2_5;
$L__BB2_6:
	ret;

}
	// .globl	_Z12iterate_onceiiPdS_S_d
.visible .entry _Z12iterate_onceiiPdS_S_d(
	.param .u32 _Z12iterate_onceiiPdS_S_d_param_0,
	.param .u32 _Z12iterate_onceiiPdS_S_d_param_1,
	.param .u64 .ptr .align 1 _Z12iterate_onceiiPdS_S_d_param_2,
	.param .u64 .ptr .align 1 _Z12iterate_onceiiPdS_S_d_param_3,
	.param .u64 .ptr .align 1 _Z12iterate_onceiiPdS_S_d_param_4,
	.param .f64 _Z12iterate_onceiiPdS_S_d_param_5
)
{
	.reg .pred 	%p<24>;
	.reg .b32 	%r<223>;
	.reg .b64 	%rd<102>;
	.reg .b64 	%fd<85>;

	ld.param.u32 	%r53, [_Z12iterate_onceiiPdS_S_d_param_0];
	ld.param.u32 	%r54, [_Z12iterate_onceiiPdS_S_d_param_1];
	ld.param.u64 	%rd14, [_Z12iterate_onceiiPdS_S_d_param_2];
	ld.param.u64 	%rd15, [_Z12iterate_onceiiPdS_S_d_param_3];
	ld.param.u64 	%rd16, [_Z12iterate_onceiiPdS_S_d_param_4];
	ld.param.f64 	%fd3, [_Z12iterate_onceiiPdS_S_d_param_5];
	cvta.to.global.u64 	%rd1, %rd16;
	cvta.to.global.u64 	%rd2, %rd15;
	cvta.to.global.u64 	%rd3, %rd14;
	mov.u32 	%r55, %ctaid.x;
	mov.u32 	%r56, %ntid.x;
	mov.u32 	%r1, %tid.x;
	mad.lo.s32 	%r220, %r55, %r56, %r1;
	mov.u32 	%r57, %nctaid.x;
	mul.lo.s32 	%r3, %r56, %r57;
	add.s32 	%r4, %r53, -2;
	add.s32 	%r5, %r54, -2;
	mul.lo.s32 	%r6, %r5, %r4;
	shl.b32 	%r7, %r6, 2;
	setp.ge.s32 	%p1, %r220, %r7;
	@%p1 bra 	$L__BB3_5;
	add.s32 	%r58, %r220, %r3;
	max.s32 	%r59, %r7, %r58;
	setp.lt.s32 	%p2, %r58, %r7;
	selp.u32 	%r60, 1, 0, %p2;
	add.s32 	%r61, %r58, %r60;
	sub.s32 	%r62, %r59, %r61;
	div.u32 	%r63, %r62, %r3;
	add.s32 	%r8, %r63, %r60;
	and.b32  	%r64, %r8, 3;
	setp.eq.s32 	%p3, %r64, 3;
	mov.u32 	%r208, %r220;
	@%p3 bra 	$L__BB3_4;
	add.s32 	%r66, %r8, 1;
	and.b32  	%r9, %r66, 3;
	mov.b32 	%r207, 0;
	mov.u32 	%r208, %r220;
$L__BB3_3:
	.pragma "nounroll";
	div.s32 	%r67, %r208, %r6;
	mul.lo.s32 	%r68, %r6, %r67;
	sub.s32 	%r69, %r208, %r68;
	div.s32 	%r70, %r69, %r4;
	mad.lo.s32 	%r71, %r67, %r53, %r70;
	mad.lo.s32 	%r72, %r54, %r71, %r54;
	mad.lo.s32 	%r73, %r70, %r5, %r68;
	sub.s32 	%r74, %r208, %r73;
	add.s32 	%r75, %r74, %r72;
	add.s32 	%r76, %r75, 1;
	mul.wide.s32 	%rd17, %r76, 8;
	add.s64 	%rd18, %rd3, %rd17;
	ld.global.f64 	%fd4, [%rd18];
	mul.wide.s32 	%rd19, %r208, 8;
	add.s64 	%rd20, %rd2, %rd19;
	st.global.f64 	[%rd20], %fd4;
	add.s32 	%r208, %r208, %r3;
	add.s32 	%r207, %r207, 1;
	setp.ne.s32 	%p4, %r207, %r9;
	@%p4 bra 	$L__BB3_3;
$L__BB3_4:
	setp.lt.u32 	%p5, %r8, 3;
	@%p5 bra 	$L__BB3_5;
	bra.uni 	$L__BB3_30;
$L__BB3_5:
	setp.gt.s32 	%p7, %r220, 3;
	@%p7 bra 	$L__BB3_21;
	mul.f64 	%fd1, %fd3, %fd3;
	add.f64 	%fd9, %fd1, 0d3FF0000000000000;
	add.f64 	%fd10, %fd9, %fd9;
	rcp.rn.f64 	%fd2, %fd10;
	min.s32 	%r120, %r54, %r53;
	setp.lt.s32 	%p8, %r120, 3;
	@%p8 bra 	$L__BB3_21;
	mul.lo.s32 	%r121, %r53, %r1;
	mul.lo.s32 	%r15, %r121, %r54;
	add.s64 	%rd4, %rd3, 16;
	mov.u32 	%r209, %r220;
$L__BB3_8:
	setp.ne.s32 	%p9, %r1, %r209;
	@%p9 bra 	$L__BB3_20;
	mov.b32 	%r210, 1;
$L__BB3_10:
	add.s32 	%r124, %r53, -3;
	setp.lt.u32 	%p10, %r124, 3;
	mul.lo.s32 	%r125, %r210, %r54;
	add.s32 	%r19, %r125, %r15;
	add.s32 	%r126, %r125, %r54;
	add.s32 	%r20, %r19, %r54;
	shl.b32 	%r127, %r54, 1;
	sub.s32 	%r128, %r126, %r127;
	add.s32 	%r21, %r128, %r15;
	mov.b32 	%r216, 1;
	@%p10 bra 	$L__BB3_14;
	and.b32  	%r130, %r4, -4;
	neg.s32 	%r214, %r130;
	add.s32 	%r131, %r20, 1;
	mul.wide.u32 	%rd35, %r131, 8;
	add.s64 	%rd101, %rd3, %rd35;
	mul.wide.u32 	%rd36, %r20, 8;
	add.s64 	%rd37, %rd3, %rd36;
	add.s64 	%rd100, %rd37, 32;
	add.s32 	%r211, %r21, 1;
	mul.wide.u32 	%rd38, %r19, 8;
	add.s64 	%rd39, %rd3, %rd38;
	add.s64 	%rd99, %rd39, 24;
	mov.b32 	%r213, 0;
	mov.u32 	%r212, %r19;
$L__BB3_12:
	.pragma "nounroll";
	mul.wide.s32 	%rd40, %r212, 8;
	add.s64 	%rd41, %rd4, %rd40;
	mul.wide.s32 	%rd42, %r211, 8;
	add.s64 	%rd43, %rd4, %rd42;
	ld.global.f64 	%fd11, [%rd99+-8];
	ld.global.f64 	%fd12, [%rd41+-16];
	add.f64 	%fd13, %fd11, %fd12;
	ld.global.f64 	%fd14, [%rd101];
	fma.rn.f64 	%fd15, %fd1, %fd14, %fd13;
	ld.global.f64 	%fd16, [%rd43+-16];
	fma.rn.f64 	%fd17, %fd1, %fd16, %fd15;
	mul.f64 	%fd18, %fd2, %fd17;
	add.s32 	%r132, %r212, 1;
	mul.wide.u32 	%rd44, %r132, 8;
	add.s64 	%rd45, %rd3, %rd44;
	st.global.f64 	[%rd45], %fd18;
	ld.global.f64 	%fd19, [%rd99];
	add.f64 	%fd20, %fd19, %fd18;
	ld.global.f64 	%fd21, [%rd100+-16];
	fma.rn.f64 	%fd22, %fd1, %fd21, %fd20;
	ld.global.f64 	%fd23, [%rd43+-8];
	fma.rn.f64 	%fd24, %fd1, %fd23, %fd22;
	mul.f64 	%fd25, %fd2, %fd24;
	st.global.f64 	[%rd99+-8], %fd25;
	ld.global.f64 	%fd26, [%rd99+8];
	ld.global.f64 	%fd27, [%rd41];
	add.f64 	%fd28, %fd26, %fd27;
	ld.global.f64 	%fd29, [%rd100+-8];
	fma.rn.f64 	%fd30, %fd1, %fd29, %fd28;
	ld.global.f64 	%fd31, [%rd43];
	fma.rn.f64 	%fd32, %fd1, %fd31, %fd30;
	mul.f64 	%fd33, %fd2, %fd32;
	st.global.f64 	[%rd99], %fd33;
	ld.global.f64 	%fd34, [%rd99+16];
	ld.global.f64 	%fd35, [%rd41+8];
	add.f64 	%fd36, %fd34, %fd35;
	ld.global.f64 	%fd37, [%rd100];
	fma.rn.f64 	%fd38, %fd1, %fd37, %fd36;
	ld.global.f64 	%fd39, [%rd43+8];
	fma.rn.f64 	%fd40, %fd1, %fd39, %fd38;
	mul.f64 	%fd41, %fd2, %fd40;
	st.global.f64 	[%rd99+8], %fd41;
	add.s32 	%r214, %r214, 4;
	add.s32 	%r213, %r213, 4;
	add.s32 	%r212, %r212, 4;
	add.s64 	%rd101, %rd101, 32;
	add.s64 	%rd100, %rd100, 32;
	add.s32 	%r211, %r211, 4;
	add.s64 	%rd99, %rd99, 32;
	setp.ne.s32 	%p11, %r214, 0;
	@%p11 bra 	$L__BB3_12;
	add.s32 	%r216, %r213, 1;
$L__BB3_14:
	and.b32  	%r133, %r4, 3;
	setp.eq.s32 	%p12, %r133, 0;
	@%p12 bra 	$L__BB3_19;
	and.b32  	%r134, %r53, 3;
	setp.eq.s32 	%p13, %r134, 3;
	@%p13 bra 	$L__BB3_17;
	cvt.u64.u32 	%rd46, %r19;
	cvt.u64.u32 	%rd47, %r216;
	add.s64 	%rd48, %rd47, %rd46;
	shl.b64 	%rd49, %rd48, 3;
	add.s64 	%rd50, %rd3, %rd49;
	ld.global.f64 	%fd42, [%rd50+8];
	add.s32 	%r135, %r19, %r216;
	add.s32 	%r136, %r135, -1;
	mul.wide.s32 	%rd51, %r136, 8;
	add.s64 	%rd52, %rd3, %rd51;
	ld.global.f64 	%fd43, [%rd52];
	add.f64 	%fd44, %fd42, %fd43;
	add.s32 	%r137, %r20, %r216;
	mul.wide.u32 	%rd53, %r137, 8;
	add.s64 	%rd54, %rd3, %rd53;
	ld.global.f64 	%fd45, [%rd54];
	fma.rn.f64 	%fd46, %fd1, %fd45, %fd44;
	add.s32 	%r138, %r21, %r216;
	mul.wide.s32 	%rd55, %r138, 8;
	add.s64 	%rd56, %rd3, %rd55;
	ld.global.f64 	%fd47, [%rd56];
	fma.rn.f64 	%fd48, %fd1, %fd47, %fd46;
	mul.f64 	%fd49, %fd2, %fd48;
	mul.wide.u32 	%rd57, %r135, 8;
	add.s64 	%rd58, %rd3, %rd57;
	st.global.f64 	[%rd58], %fd49;
	add.s32 	%r216, %r216, 2;
	ld.global.f64 	%fd50, [%rd50+16];
	add.f64 	%fd51, %fd50, %fd49;
	cvt.u64.u32 	%rd59, %r20;
	add.s64 	%rd60, %rd59, %rd47;
	shl.b64 	%rd61, %rd60, 3;
	add.s64 	%rd62, %rd3, %rd61;
	ld.global.f64 	%fd52, [%rd62+8];
	fma.rn.f64 	%fd53, %fd1, %fd52, %fd51;
	ld.global.f64 	%fd54, [%rd56+8];
	fma.rn.f64 	%fd55, %fd1, %fd54, %fd53;
	mul.f64 	%fd56, %fd2, %fd55;
	st.global.f64 	[%rd50+8], %fd56;
$L__BB3_17:
	and.b32  	%r139, %r53, 1;
	setp.eq.b32 	%p14, %r139, 1;
	not.pred 	%p15, %p14;
	@%p15 bra 	$L__BB3_19;
	cvt.u64.u32 	%rd63, %r19;
	cvt.u64.u32 	%rd64, %r216;
	add.s64 	%rd65, %rd64, %rd63;
	shl.b64 	%rd66, %rd65, 3;
	add.s64 	%rd67, %rd3, %rd66;
	ld.global.f64 	%fd57, [%rd67+8];
	add.s32 	%r140, %r19, %r216;
	add.s32 	%r141, %r140, -1;
	mul.wide.s32 	%rd68, %r141, 8;
	add.s64 	%rd69, %rd3, %rd68;
	ld.global.f64 	%fd58, [%rd69];
	add.f64 	%fd59, %fd57, %fd58;
	add.s32 	%r142, %r20, %r216;
	mul.wide.u32 	%rd70, %r142, 8;
	add.s64 	%rd71, %rd3, %rd70;
	ld.global.f64 	%fd60, [%rd71];
	fma.rn.f64 	%fd61, %fd1, %fd60, %fd59;
	add.s32 	%r143, %r21, %r216;
	mul.wide.s32 	%rd72, %r143, 8;
	add.s64 	%rd73, %rd3, %rd72;
	ld.global.f64 	%fd62, [%rd73];
	fma.rn.f64 	%fd63, %fd1, %fd62, %fd61;
	mul.f64 	%fd64, %fd2, %fd63;
	mul.wide.u32 	%rd74, %r140, 8;
	add.s64 	%rd75, %rd3, %rd74;
	st.global.f64 	[%rd75], %fd64;
$L__BB3_19:
	setp.eq.s32 	%p16, %r210, %r5;
	add.s32 	%r210, %r210, 1;
	@%p16 bra 	$L__BB3_20;
	bra.uni 	$L__BB3_10;
$L__BB3_20:
	add.s32 	%r209, %r209, %r3;
	setp.lt.s32 	%p17, %r209, 4;
	@%p17 bra 	$L__BB3_8;
$L__BB3_21:
	setp.ge.s32 	%p18, %r220, %r6;
	@%p18 bra 	$L__BB3_29;
	add.s32 	%r144, %r220, %r3;
	max.s32 	%r145, %r6, %r144;
	setp.lt.s32 	%p19, %r144, %r6;
	selp.u32 	%r146, 1, 0, %p19;
	add.s32 	%r147, %r144, %r146;
	sub.s32 	%r148, %r145, %r147;
	div.u32 	%r149, %r148, %r3;
	add.s32 	%r39, %r149, %r146;
	and.b32  	%r150, %r39, 3;
	setp.eq.s32 	%p20, %r150, 3;
	@%p20 bra 	$L__BB3_26;
	add.s32 	%r219, %r220, 1;
	neg.s32 	%r41, %r6;
	add.s32 	%r151, %r39, 1;
	and.b32  	%r152, %r151, 3;
	neg.s32 	%r218, %r152;
$L__BB3_24:
	.pragma "nounroll";
	add.s32 	%r153, %r219, -1;
	mul.wide.s32 	%rd76, %r220, 8;
	add.s64 	%rd77, %rd1, %rd76;
	add.s64 	%rd78, %rd2, %rd76;
	div.s32 	%r154, %r153, %r6;
	mad.lo.s32 	%r155, %r41, %r154, %r153;
	div.s32 	%r156, %r155, %r4;
	mul.lo.s32 	%r157, %r156, %r5;
	mad.lo.s32 	%r158, %r154, %r53, %r156;
	mad.lo.s32 	%r159, %r54, %r158, %r54;
	mad.lo.s32 	%r160, %r6, %r154, %r157;
	sub.s32 	%r161, %r159, %r160;
	add.s32 	%r162, %r219, %r161;
	mul.wide.s32 	%rd79, %r162, 8;
	add.s64 	%rd80, %rd3, %rd79;
	ld.global.f64 	%fd65, [%rd80];
	ld.global.f64 	%fd66, [%rd78];
	sub.f64 	%fd67, %fd65, %fd66;
	abs.f64 	%fd68, %fd67;
	st.global.f64 	[%rd77], %fd68;
	add.s32 	%r220, %r220, %r3;
	add.s32 	%r219, %r219, %r3;
	add.s32 	%r218, %r218, 1;
	setp.ne.s32 	%p21, %r218, 0;
	@%p21 bra 	$L__BB3_24;
	add.s32 	%r220, %r219, -1;
$L__BB3_26:
	setp.lt.u32 	%p22, %r39, 3;
	@%p22 bra 	$L__BB3_29;
	mul.wide.s32 	%rd88, %r3, 8;
$L__BB3_28:
	div.s32 	%r163, %r220, %r6;
	mul.lo.s32 	%r164, %r6, %r163;
	sub.s32 	%r165, %r220, %r164;
	div.s32 	%r166, %r165, %r4;
	mad.lo.s32 	%r167, %r163, %r53, %r166;
	mad.lo.s32 	%r168, %r54, %r167, %r54;
	add.s32 	%r169, %r220, 1;
	mad.lo.s32 	%r170, %r166, %r5, %r164;
	sub.s32 	%r171, %r169, %r170;
	add.s32 	%r172, %r171, %r168;
	mul.wide.s32 	%rd81, %r172, 8;
	add.s64 	%rd82, %rd3, %rd81;
	ld.global.f64 	%fd69, [%rd82];
	mul.wide.s32 	%rd83, %r220, 8;
	add.s64 	%rd84, %rd2, %rd83;
	ld.global.f64 	%fd70, [%rd84];
	sub.f64 	%fd71, %fd69, %fd70;
	abs.f64 	%fd72, %fd71;
	add.s64 	%rd85, %rd1, %rd83;
	st.global.f64 	[%rd85], %fd72;
	add.s32 	%r173, %r220, %r3;
	div.s32 	%r174, %r173, %r6;
	mul.lo.s32 	%r175, %r6, %r174;
	sub.s32 	%r176, %r173, %r175;
	div.s32 	%r177, %r176, %r4;
	mad.lo.s32 	%r178, %r174, %r53, %r177;
	mad.lo.s32 	%r179, %r54, %r178, %r54;
	add.s32 	%r180, %r169, %r3;
	mad.lo.s32 	%r181, %r177, %r5, %r175;
	sub.s32 	%r182, %r180, %r181;
	add.s32 	%r183, %r182, %r179;
	mul.wide.s32 	%rd86, %r183, 8;
	add.s64 	%rd87, %rd3, %rd86;
	ld.global.f64 	%fd73, [%rd87];
	add.s64 	%rd89, %rd84, %rd88;
	ld.global.f64 	%fd74, [%rd89];
	sub.f64 	%fd75, %fd73, %fd74;
	abs.f64 	%fd76, %fd75;
	add.s64 	%rd90, %rd85, %rd88;
	st.global.f64 	[%rd90], %fd76;
	add.s32 	%r184, %r173, %r3;
	div.s32 	%r185, %r184, %r6;
	mul.lo.s32 	%r186, %r6, %r185;
	sub.s32 	%r187, %r184, %r186;
	div.s32 	%r188, %r187, %r4;
	mad.lo.s32 	%r189, %r185, %r53, %r188;
	mad.lo.s32 	%r190, %r54, %r189, %r54;
	add.s32 	%r191, %r180, %r3;
	mad.lo.s32 	%r192, %r188, %r5, %r186;
	sub.s32 	%r193, %r191, %r192;
	add.s32 	%r194, %r193, %r190;
	mul.wide.s32 	%rd91, %r194, 8;
	add.s64 	%rd92, %rd3, %rd91;
	ld.global.f64 	%fd77, [%rd92];
	add.s64 	%rd93, %rd89, %rd88;
	ld.global.f64 	%fd78, [%rd93];
	sub.f64 	%fd79, %fd77, %fd78;
	abs.f64 	%fd80, %fd79;
	add.s64 	%rd94, %rd90, %rd88;
	st.global.f64 	[%rd94], %fd80;
	add.s32 	%r195, %r184, %r3;
	div.s32 	%r196, %r195, %r6;
	mul.lo.s32 	%r197, %r6, %r196;
	sub.s32 	%r198, %r195, %r197;
	div.s32 	%r199, %r198, %r4;
	mad.lo.s32 	%r200, %r196, %r53, %r199;
	mad.lo.s32 	%r201, %r54, %r200, %r54;
	add.s32 	%r202, %r191, %r3;
	mad.lo.s32 	%r203, %r199, %r5, %r197;
	sub.s32 	%r204, %r202, %r203;
	add.s32 	%r205, %r204, %r201;
	mul.wide.s32 	%rd95, %r205, 8;
	add.s64 	%rd96, %rd3, %rd95;
	ld.global.f64 	%fd81, [%rd96];
	add.s64 	%rd97, %rd93, %rd88;
	ld.global.f64 	%fd82, [%rd97];
	sub.f64 	%fd83, %fd81, %fd82;
	abs.f64 	%fd84, %fd83;
	add.s64 	%rd98, %rd94, %rd88;
	st.global.f64 	[%rd98], %fd84;
	add.s32 	%r220, %r195, %r3;
	setp.lt.s32 	%p23, %r220, %r6;
	@%p23 bra 	$L__BB3_28;
$L__BB3_29:
	ret;
$L__BB3_30:
	div.s32 	%r77, %r208, %r6;
	mul.lo.s32 	%r78, %r6, %r77;
	sub.s32 	%r79, %r208, %r78;
	div.s32 	%r80, %r79, %r4;
	mad.lo.s32 	%r81, %r77, %r53, %r80;
	mad.lo.s32 	%r82, %r54, %r81, %r54;
	add.s32 	%r83, %r208, 1;
	mad.lo.s32 	%r84, %r80, %r5, %r78;
	sub.s32 	%r85, %r83, %r84;
	add.s32 	%r86, %r85, %r82;
	mul.wide.s32 	%rd21, %r86, 8;
	add.s64 	%rd22, %rd3, %rd21;
	ld.global.f64 	%fd5, [%rd22];
	mul.wide.s32 	%rd23, %r208, 8;
	add.s64 	%rd24, %rd2, %rd23;
	st.global.f64 	[%rd24], %fd5;
	add.s32 	%r87, %r208, %r3;
	div.s32 	%r88, %r87, %r6;
	mul.lo.s32 	%r89, %r6, %r88;
	sub.s32 	%r90, %r87, %r89;
	div.s32 	%r91, %r90, %r4;
	mad.lo.s32 	%r92, %r88, %r53, %r91;
	mad.lo.s32 	%r93, %r54, %r92, %r54;
	add.s32 	%r94, %r83, %r3;
	mad.lo.s32 	%r95, %r91, %r5, %r89;
	sub.s32 	%r96, %r94, %r95;
	add.s32 	%r97, %r96, %r93;
	mul.wide.s32 	%rd25, %r97, 8;
	add.s64 	%rd26, %rd3, %rd25;
	ld.global.f64 	%fd6, [%rd26];
	mul.wide.s32 	%rd27, %r3, 8;
	add.s64 	%rd28, %rd24, %rd27;
	st.global.f64 	[%rd28], %fd6;
	add.s32 	%r98, %r87, %r3;
	div.s32 	%r99, %r98, %r6;
	mul.lo.s32 	%r100, %r6, %r99;
	sub.s32 	%r101, %r98, %r100;
	div.s32 	%r102, %r101, %r4;
	mad.lo.s32 	%r103, %r99, %r53, %r102;
	mad.lo.s32 	%r104, %r54, %r103, %r54;
	add.s32 	%r105, %r94, %r3;
	mad.lo.s32 	%r106, %r102, %r5, %r100;
	sub.s32 	%r107, %r105, %r106;
	add.s32 	%r108, %r107, %r104;
	mul.wide.s32 	%rd29, %r108, 8;
	add.s64 	%rd30, %rd3, %rd29;
	ld.global.f64 	%fd7, [%rd30];
	add.s64 	%rd31, %rd28, %rd27;
	st.global.f64 	[%rd31], %fd7;
	add.s32 	%r109, %r98, %r3;
	div.s32 	%r110, %r109, %r6;
	mul.lo.s32 	%r111, %r6, %r110;
	sub.s32 	%r112, %r109, %r111;
	div.s32 	%r113, %r112, %r4;
	mad.lo.s32 	%r114, %r110, %r53, %r113;
	mad.lo.s32 	%r115, %r54, %r114, %r54;
	add.s32 	%r116, %r105, %r3;
	mad.lo.s32 	%r117, %r113, %r5, %r111;
	sub.s32 	%r118, %r116, %r117;
	add.s32 	%r119, %r118, %r115;
	mul.wide.s32 	%rd32, %r119, 8;
	add.s64 	%rd33, %rd3, %rd32;
	ld.global.f64 	%fd8, [%rd33];
	add.s64 	%rd34, %rd31, %rd27;
	st.global.f64 	[%rd34], %fd8;
	add.s32 	%r208, %r109, %r3;
	setp.lt.s32 	%p6, %r208, %r7;
	@%p6 bra 	$L__BB3_30;
	bra.uni 	$L__BB3_5;

}


// ===== COMPILED SASS (sm_100) =====

	.target	sm_100

	.elftype	@"ET_EXEC"


//--------------------- .note.nv.tkinfo           --------------------------
	.section	.note.nv.tkinfo,"",@"SHT_NOTE"
	.sectionflags	@"SHF_NOTE_NV_TKINFO"
	.tkinfo
        /*0018*/ 	.word	0x00000002
        /*0030*/ 	.string	""
        /*0030*/ 	.string	"ptxas"
        /*0030*/ 	.string	"Cuda compilation tools, release 13.0, V13.0.88"
        /*0030*/ 	.string	"Build cuda_13.0.r13.0/compiler.36424714_0"
        /*0030*/ 	.string	"-arch sm_100 -m 64 "



//--------------------- .note.nv.cuinfo           --------------------------
	.section	.note.nv.cuinfo,"",@"SHT_NOTE"
	.sectionflags	@"SHF_NOTE_NV_CUINFO"
        /*0018*/ 	.short	0x0002
        /*001a*/ 	.short	0x0064
        /*001c*/ 	.short	0x0082
	.zero		2


//--------------------- .nv.info                  --------------------------
	.section	.nv.info,"",@"SHT_CUDA_INFO"
	.align	4


	//----- nvinfo : EIATTR_REGCOUNT
	.align		4
        /*0000*/ 	.byte	0x04, 0x2f
        /*0002*/ 	.short	(.L_1 - .L_0)
	.align		4
.L_0:
        /*0004*/ 	.word	index@(_Z10initializeiPd)
        /*0008*/ 	.word	0x00000010


	//----- nvinfo : EIATTR_FRAME_SIZE
	.align		4
.L_1:
        /*000c*/ 	.byte	0x04, 0x11
        /*000e*/ 	.short	(.L_3 - .L_2)
	.align		4
.L_2:
        /*0010*/ 	.word	index@(_Z10initializeiPd)
        /*0014*/ 	.word	0x00000000


	//----- nvinfo : EIATTR_REGCOUNT
	.align		4
.L_3:
        /*0018*/ 	.byte	0x04, 0x2f
        /*001a*/ 	.short	(.L_5 - .L_4)
	.align		4
.L_4:
        /*001c*/ 	.word	index@(_Z28physical_boundary_conditionsiiPddddd)
        /*0020*/ 	.word	0x00000020


	//----- nvinfo : EIATTR_FRAME_SIZE
	.align		4
.L_5:
        /*0024*/ 	.byte	0x04, 0x11
        /*0026*/ 	.short	(.L_7 - .L_6)
	.align		4
.L_6:
        /*0028*/ 	.word	index@(_Z28physical_boundary_conditionsiiPddddd)
        /*002c*/ 	.word	0x00000000


	//----- nvinfo : EIATTR_REGCOUNT
	.align		4
.L_7:
        /*0030*/ 	.byte	0x04, 0x2f
        /*0032*/ 	.short	(.L_9 - .L_8)
	.align		4
.L_8:
        /*0034*/ 	.word	index@(_Z27phantom_boundary_conditionsiiPd)
        /*0038*/ 	.word	0x0000001d


	//----- nvinfo : EIATTR_FRAME_SIZE
	.align		4
.L_9:
        /*003c*/ 	.byte	0x04, 0x11
        /*003e*/ 	.short	(.L_11 - .L_10)
	.align		4
.L_10:
        /*0040*/ 	.word	index@(_Z27phantom_boundary_conditionsiiPd)
        /*0044*/ 	.word	0x00000000


	//----- nvinfo : EIATTR_REGCOUNT
	.align		4
.L_11:
        /*0048*/ 	.byte	0x04, 0x2f
        /*004a*/ 	.short	(.L_13 - .L_12)
	.align		4
.L_12:
        /*004c*/ 	.word	index@(_Z12iterate_onceiiPdS_S_d)
        /*0050*/ 	.word	0x00000028


	//----- nvinfo : EIATTR_FRAME_SIZE
	.align		4
.L_13:
        /*0054*/ 	.byte	0x04, 0x11
        /*0056*/ 	.short	(.L_15 - .L_14)
	.align		4
.L_14:
        /*0058*/ 	.word	index@($__internal_0_$__cuda_sm20_dblrcp_rn_slowpath_v3)
        /*005c*/ 	.word	0x00000000


	//----- nvinfo : EIATTR_FRAME_SIZE
	.align		4
.L_15:
        /*0060*/ 	.byte	0x04, 0x11
        /*0062*/ 	.short	(.L_17 - .L_16)
	.align		4
.L_16:
        /*0064*/ 	.word	index@(_Z12iterate_onceiiPdS_S_d)
        /*0068*/ 	.word	0x00000000


	//----- nvinfo : EIATTR_MIN_STACK_SIZE
	.align		4
.L_17:
        /*006c*/ 	.byte	0x04, 0x12
        /*006e*/ 	.short	(.L_19 - .L_18)
	.align		4
.L_18:
        /*0070*/ 	.word	index@(_Z12iterate_onceiiPdS_S_d)
        /*0074*/ 	.word	0x00000000


	//----- nvinfo : EIATTR_MIN_STACK_SIZE
	.align		4
.L_19:
        /*0078*/ 	.byte	0x04, 0x12
        /*007a*/ 	.short	(.L_21 - .L_20)
	.align		4
.L_20:
        /*007c*/ 	.word	index@(_Z27phantom_boundary_conditionsiiPd)
        /*0080*/ 	.word	0x00000000


	//----- nvinfo : EIATTR_MIN_STACK_SIZE
	.align		4
.L_21:
        /*0084*/ 	.byte	0x04, 0x12
        /*0086*/ 	.short	(.L_23 - .L_22)
	.align		4
.L_22:
        /*0088*/ 	.word	index@(_Z28physical_boundary_conditionsiiPddddd)
        /*008c*/ 	.word	0x00000000


	//----- nvinfo : EIATTR_MIN_STACK_SIZE
	.align		4
.L_23:
        /*0090*/ 	.byte	0x04, 0x12
        /*0092*/ 	.short	(.L_25 - .L_24)
	.align		4
.L_24:
        /*0094*/ 	.word	index@(_Z10initializeiPd)
        /*0098*/ 	.word	0x00000000
.L_25:


//--------------------- .nv.compat                --------------------------
	.section	.nv.compat,"",@"SHT_CUDA_COMPAT_INFO"
	.align	4
        /*0000*/ 	.byte	0x02, 0x09, 0x00, 0x00, 0x02, 0x02, 0x01, 0x00, 0x02, 0x05, 0x05, 0x00, 0x03, 0x07, 0x01, 0x01
        /*0010*/ 	.byte	0x02, 0x03, 0x00, 0x00, 0x02, 0x06, 0x01, 0x00, 0x04, 0x0b, 0x08, 0x00, 0x01, 0x00, 0x00, 0x00
        /*0020*/ 	.byte	0x00, 0x00, 0x00, 0x00


//--------------------- .nv.info._Z12iterate_onceiiPdS_S_d --------------------------
	.section	.nv.info._Z12iterate_onceiiPdS_S_d,"",@"SHT_CUDA_INFO"
	.sectionflags	@""
	.align	4


	//----- nvinfo : EIATTR_CUDA_API_VERSION
	.align		4
        /*0000*/ 	.byte	0x04, 0x37
        /*0002*/ 	.short	(.L_27 - .L_26)
.L_26:
        /*0004*/ 	.word	0x00000082


	//----- nvinfo : EIATTR_KPARAM_INFO
	.align		4
.L_27:
        /*0008*/ 	.byte	0x04, 0x17
        /*000a*/ 	.short	(.L_29 - .L_28)
.L_28:
        /*000c*/ 	.word	0x00000000
        /*0010*/ 	.short	0x0005
        /*0012*/ 	.short	0x0020
        /*0014*/ 	.byte	0x00, 0xf0, 0x21, 0x00


	//----- nvinfo : EIATTR_KPARAM_INFO
	.align		4
.L_29:
        /*0018*/ 	.byte	0x04, 0x17
        /*001a*/ 	.short	(.L_31 - .L_30)
.L_30:
        /*001c*/ 	.word	0x00000000
        /*0020*/ 	.short	0x0004
        /*0022*/ 	.short	0x0018
        /*0024*/ 	.byte	0x00, 0xf5, 0x21, 0x00


	//----- nvinfo : EIATTR_KPARAM_INFO
	.align		4
.L_31:
        /*0028*/ 	.byte	0x04, 0x17
        /*002a*/ 	.short	(.L_33 - .L_32)
.L_32:
        /*002c*/ 	.word	0x00000000
        /*0030*/ 	.short	0x0003
        /*0032*/ 	.short	0x0010
        /*0034*/ 	.byte	0x00, 0xf5, 0x21, 0x00


	//----- nvinfo : EIATTR_KPARAM_INFO
	.align		4
.L_33:
        /*0038*/ 	.byte	0x04, 0x17
        /*003a*/ 	.short	(.L_35 - .L_34)
.L_34:
        /*003c*/ 	.word	0x00000000
        /*0040*/ 	.short	0x0002
        /*0042*/ 	.short	0x0008
        /*0044*/ 	.byte	0x00, 0xf5, 0x21, 0x00


	//----- nvinfo : EIATTR_KPARAM_INFO
	.align		4
.L_35:
        /*0048*/ 	.byte	0x04, 0x17
        /*004a*/ 	.short	(.L_37 - .L_36)
.L_36:
        /*004c*/ 	.word	0x00000000
        /*0050*/ 	.short	0x0001
        /*0052*/ 	.short	0x0004
        /*0054*/ 	.byte	0x00, 0xf0, 0x11, 0x00


	//----- nvinfo : EIATTR_KPARAM_INFO
	.align		4
.L_37:
        /*0058*/ 	.byte	0x04, 0x17
        /*005a*/ 	.short	(.L_39 - .L_38)
.L_38:
        /*005c*/ 	.word	0x00000000
        /*0060*/ 	.short	0x0000
        /*0062*/ 	.short	0x0000
        /*0064*/ 	.byte	0x00, 0xf0, 0x11, 0x00


	//----- nvinfo : EIATTR_SPARSE_MMA_MASK
	.align		4
.L_39:
        /*0068*/ 	.byte	0x03, 0x50
        /*006a*/ 	.short	0x0000


	//----- nvinfo : EIATTR_MAXREG_COUNT
	.align		4
        /*006c*/ 	.byte	0x03, 0x1b
        /*006e*/ 	.short	0x00ff


	//----- nvinfo : EIATTR_MERCURY_ISA_VERSION
	.align		4
        /*0070*/ 	.byte	0x03, 0x5f
        /*0072*/ 	.short	0x0101


	//----- nvinfo : EIATTR_VRC_CTA_INIT_COUNT
	.align		4
        /*0074*/ 	.byte	0x02, 0x4a
	.zero		1
	.zero		1


	//----- nvinfo : EIATTR_EXIT_INSTR_OFFSETS
	.align		4
        /*0078*/ 	.byte	0x04, 0x1c
        /*007a*/ 	.short	(.L_41 - .L_40)


	//   ....[0]....
.L_40:
        /*007c*/ 	.word	0x00002060


	//   ....[1]....
        /*0080*/ 	.word	0x000027c0


	//   ....[2]....
        /*0084*/ 	.word	0x00003520


	//----- nvinfo : EIATTR_CRS_STACK_SIZE
	.align		4
.L_41:
        /*0088*/ 	.byte	0x04, 0x1e
        /*008a*/ 	.short	(.L_43 - .L_42)
.L_42:
        /*008c*/ 	.word	0x00000000


	//----- nvinfo : EIATTR_CBANK_PARAM_SIZE
	.align		4
.L_43:
        /*0090*/ 	.byte	0x03, 0x19
        /*0092*/ 	.short	0x0028


	//----- nvinfo : EIATTR_PARAM_CBANK
	.align		4
        /*0094*/ 	.byte	0x04, 0x0a
        /*0096*/ 	.short	(.L_45 - .L_44)
	.align		4
.L_44:
        /*0098*/ 	.word	index@(.nv.constant0._Z12iterate_onceiiPdS_S_d)
        /*009c*/ 	.short	0x0380
        /*009e*/ 	.short	0x0028


	//----- nvinfo : EIATTR_SW_WAR
	.align		4
.L_45:
        /*00a0*/ 	.byte	0x04, 0x36
        /*00a2*/ 	.short	(.L_47 - .L_46)
.L_46:
        /*00a4*/ 	.word	0x00000008
.L_47:


//--------------------- .nv.info._Z27phantom_boundary_conditionsiiPd --------------------------
	.section	.nv.info._Z27phantom_boundary_conditionsiiPd,"",@"SHT_CUDA_INFO"
	.sectionflags	@""
	.align	4


	//----- nvinfo : EIATTR_CUDA_API_VERSION
	.align		4
        /*0000*/ 	.byte	0x04, 0x37
        /*0002*/ 	.short	(.L_49 - .L_48)
.L_48:
        /*0004*/ 	.word	0x00000082


	//----- nvinfo : EIATTR_KPARAM_INFO
	.align		4
.L_49:
        /*0008*/ 	.byte	0x04, 0x17
        /*000a*/ 	.short	(.L_51 - .L_50)
.L_50:
        /*000c*/ 	.word	0x00000000
        /*0010*/ 	.short	0x0002
        /*0012*/ 	.short	0x0008
        /*0014*/ 	.byte	0x00, 0xf5, 0x21, 0x00


	//----- nvinfo : EIATTR_KPARAM_INFO
	.align		4
.L_51:
        /*0018*/ 	.byte	0x04, 0x17
        /*001a*/ 	.short	(.L_53 - .L_52)
.L_52:
        /*001c*/ 	.word	0x00000000
        /*0020*/ 	.short	0x0001
        /*0022*/ 	.short	0x0004
        /*0024*/ 	.byte	0x00, 0xf0, 0x11, 0x00


	//----- nvinfo : EIATTR_KPARAM_INFO
	.align		4
.L_53:
        /*0028*/ 	.byte	0x04, 0x17
        /*002a*/ 	.short	(.L_55 - .L_54)
.L_54:
        /*002c*/ 	.word	0x00000000
        /*0030*/ 	.short	0x0000
        /*0032*/ 	.short	0x0000
        /*0034*/ 	.byte	0x00, 0xf0, 0x11, 0x00


	//----- nvinfo : EIATTR_SPARSE_MMA_MASK
	.align		4
.L_55:
        /*0038*/ 	.byte	0x03, 0x50
        /*003a*/ 	.short	0x0000


	//----- nvinfo : EIATTR_MAXREG_COUNT
	.align		4
        /*003c*/ 	.byte	0x03, 0x1b
        /*003e*/ 	.short	0x00ff


	//----- nvinfo : EIATTR_MERCURY_ISA_VERSION
	.align		4
        /*0040*/ 	.byte	0x03, 0x5f
        /*0042*/ 	.short	0x0101


	//----- nvinfo : EIATTR_VRC_CTA_INIT_COUNT
	.align		4
        /*0044*/ 	.byte	0x02, 0x4a
	.zero		1
	.zero		1


	//----- nvinfo : EIATTR_EXIT_INSTR_OFFSETS
	.align		4
        /*0048*/ 	.byte	0x04, 0x1c
        /*004a*/ 	.short	(.L_57 - .L_56)


	//   ....[0]....
.L_56:
        /*004c*/ 	.word	0x00000320


	//   ....[1]....
        /*0050*/ 	.word	0x00000600


	//----- nvinfo : EIATTR_CRS_STACK_SIZE
	.align		4
.L_57:
        /*0054*/ 	.byte	0x04, 0x1e
        /*0056*/ 	.short	(.L_59 - .L_58)
.L_58:
        /*0058*/ 	.word	0x00000000


	//----- nvinfo : EIATTR_CBANK_PARAM_SIZE
	.align		4
.L_59:
        /*005c*/ 	.byte	0x03, 0x19
        /*005e*/ 	.short	0x0010


	//----- nvinfo : EIATTR_PARAM_CBANK
	.align		4
        /*0060*/ 	.byte	0x04, 0x0a
        /*0062*/ 	.short	(.L_61 - .L_60)
	.align		4
.L_60:
        /*0064*/ 	.word	index@(.nv.constant0._Z27phantom_boundary_conditionsiiPd)
        /*0068*/ 	.short	0x0380
        /*006a*/ 	.short	0x0010


	//----- nvinfo : EIATTR_SW_WAR
	.align		4
.L_61:
        /*006c*/ 	.byte	0x04, 0x36
        /*006e*/ 	.short	(.L_63 - .L_62)
.L_62:
        /*0070*/ 	.word	0x00000008
.L_63:


//--------------------- .nv.info._Z28physical_boundary_conditionsiiPddddd --------------------------
	.section	.nv.info._Z28physical_boundary_conditionsiiPddddd,"",@"SHT_CUDA_INFO"
	.sectionflags	@""
	.align	4


	//----- nvinfo : EIATTR_CUDA_API_VERSION
	.align		4
        /*0000*/ 	.byte	0x04, 0x37
        /*0002*/ 	.short	(.L_65 - .L_64)
.L_64:
        /*0004*/ 	.word	0x00000082


	//----- nvinfo : EIATTR_KPARAM_INFO
	.align		4
.L_65:
        /*0008*/ 	.byte	0x04, 0x17
        /*000a*/ 	.short	(.L_67 - .L_66)
.L_66:
        /*000c*/ 	.word	0x00000000
        /*0010*/ 	.short	0x0006
        /*0012*/ 	.short	0x0028
        /*0014*/ 	.byte	0x00, 0xf0, 0x21, 0x00


	//----- nvinfo : EIATTR_KPARAM_INFO
	.align		4
.L_67:
        /*0018*/ 	.byte	0x04, 0x17
        /*001a*/ 	.short	(.L_69 - .L_68)
.L_68:
        /*001c*/ 	.word	0x00000000
        /*0020*/ 	.short	0x0005
        /*0022*/ 	.short	0x0020
        /*0024*/ 	.byte	0x00, 0xf0, 0x21, 0x00


	//----- nvinfo : EIATTR_KPARAM_INFO
	.align		4
.L_69:
        /*0028*/ 	.byte	0x04, 0x17
        /*002a*/ 	.short	(.L_71 - .L_70)
.L_70:
        /*002c*/ 	.word	0x00000000
        /*0030*/ 	.short	0x0004
        /*0032*/ 	.short	0x0018
        /*0034*/ 	.byte	0x00, 0xf0, 0x21, 0x00


	//----- nvinfo : EIATTR_KPARAM_INFO
	.align		4
.L_71:
        /*0038*/ 	.byte	0x04, 0x17
        /*003a*/ 	.short	(.L_73 - .L_72)
.L_72:
        /*003c*/ 	.word	0x00000000
        /*0040*/ 	.short	0x0003
        /*0042*/ 	.short	0x0010
        /*0044*/ 	.byte	0x00, 0xf0, 0x21, 0x00


	//----- nvinfo : EIATTR_KPARAM_INFO
	.align		4
.L_73:
        /*0048*/ 	.byte	0x04, 0x17
        /*004a*/ 	.short	(.L_75 - .L_74)
.L_74:
        /*004c*/ 	.word	0x00000000
        /*0050*/ 	.short	0x0002
        /*0052*/ 	.short	0x0008
        /*0054*/ 	.byte	0x00, 0xf5, 0x21, 0x00


	//----- nvinfo : EIATTR_KPARAM_INFO
	.align		4
.L_75:
        /*0058*/ 	.byte	0x04, 0x17
        /*005a*/ 	.short	(.L_77 - .L_76)
.L_76:
        /*005c*/ 	.word	0x00000000
        /*0060*/ 	.short	0x0001
        /*0062*/ 	.short	0x0004
        /*0064*/ 	.byte	0x00, 0xf0, 0x11, 0x00


	//----- nvinfo : EIATTR_KPARAM_INFO
	.align		4
.L_77:
        /*0068*/ 	.byte	0x04, 0x17
        /*006a*/ 	.short	(.L_79 - .L_78)
.L_78:
        /*006c*/ 	.word	0x00000000
        /*0070*/ 	.short	0x0000
        /*0072*/ 	.short	0x0000
        /*0074*/ 	.byte	0x00, 0xf0, 0x11, 0x00


	//----- nvinfo : EIATTR_SPARSE_MMA_MASK
	.align		4
.L_79:
        /*0078*/ 	.byte	0x03, 0x50
        /*007a*/ 	.short	0x0000


	//----- nvinfo : EIATTR_MAXREG_COUNT
	.align		4
        /*007c*/ 	.byte	0x03, 0x1b
        /*007e*/ 	.short	0x00ff


	//----- nvinfo : EIATTR_MERCURY_ISA_VERSION
	.align		4
        /*0080*/ 	.byte	0x03, 0x5f
        /*0082*/ 	.short	0x0101


	//----- nvinfo : EIATTR_VRC_CTA_INIT_COUNT
	.align		4
        /*0084*/ 	.byte	0x02, 0x4a
	.zero		1
	.zero		1


	//----- nvinfo : EIATTR_EXIT_INSTR_OFFSETS
	.align		4
        /*0088*/ 	.byte	0x04, 0x1c
        /*008a*/ 	.short	(.L_81 - .L_80)


	//   ....[0]....
.L_80:
        /*008c*/ 	.word	0x00000780


	//   ....[1]....
        /*0090*/ 	.word	0x00000b20


	//   ....[2]....
        /*0094*/ 	.word	0x00000d80


	//----- nvinfo : EIATTR_CRS_STACK_SIZE
	.align		4
.L_81:
        /*0098*/ 	.byte	0x04, 0x1e
        /*009a*/ 	.short	(.L_83 - .L_82)
.L_82:
        /*009c*/ 	.word	0x00000000


	//----- nvinfo : EIATTR_CBANK_PARAM_SIZE
	.align		4
.L_83:
        /*00a0*/ 	.byte	0x03, 0x19
        /*00a2*/ 	.short	0x0030


	//----- nvinfo : EIATTR_PARAM_CBANK
	.align		4
        /*00a4*/ 	.byte	0x04, 0x0a
        /*00a6*/ 	.short	(.L_85 - .L_84)
	.align		4
.L_84:
        /*00a8*/ 	.word	index@(.nv.constant0._Z28physical_boundary_conditionsiiPddddd)
        /*00ac*/ 	.short	0x0380
        /*00ae*/ 	.short	0x0030


	//----- nvinfo : EIATTR_SW_WAR
	.align		4
.L_85:
        /*00b0*/ 	.byte	0x04, 0x36
        /*00b2*/ 	.short	(.L_87 - .L_86)
.L_86:
        /*00b4*/ 	.word	0x00000008
.L_87:


//--------------------- .nv.info._Z10initializeiPd --------------------------
	.section	.nv.info._Z10initializeiPd,"",@"SHT_CUDA_INFO"
	.sectionflags	@""
	.align	4


	//----- nvinfo : EIATTR_CUDA_API_VERSION
	.align		4
        /*0000*/ 	.byte	0x04, 0x37
        /*0002*/ 	.short	(.L_89 - .L_88)
.L_88:
        /*0004*/ 	.word	0x00000082


	//----- nvinfo : EIATTR_KPARAM_INFO
	.align		4
.L_89:
        /*0008*/ 	.byte	0x04, 0x17
        /*000a*/ 	.short	(.L_91 - .L_90)
.L_90:
        /*000c*/ 	.word	0x00000000
        /*0010*/ 	.short	0x0001
        /*0012*/ 	.short	0x0008
        /*0014*/ 	.byte	0x00, 0xf5, 0x21, 0x00


	//----- nvinfo : EIATTR_KPARAM_INFO
	.align		4
.L_91:
        /*0018*/ 	.byte	0x04, 0x17
        /*001a*/ 	.short	(.L_93 - .L_92)
.L_92:
        /*001c*/ 	.word	0x00000000
        /*0020*/ 	.short	0x0000
        /*0022*/ 	.short	0x0000
        /*0024*/ 	.byte	0x00, 0xf0, 0x11, 0x00


	//----- nvinfo : EIATTR_SPARSE_MMA_MASK
	.align		4
.L_93:
        /*0028*/ 	.byte	0x03, 0x50
        /*002a*/ 	.short	0x0000


	//----- nvinfo : EIATTR_MAXREG_COUNT
	.align		4
        /*002c*/ 	.byte	0x03, 0x1b
        /*002e*/ 	.short	0x00ff


	//----- nvinfo : EIATTR_MERCURY_ISA_VERSION
	.align		4
        /*0030*/ 	.byte	0x03, 0x5f
        /*0032*/ 	.short	0x0101


	//----- nvinfo : EIATTR_VRC_CTA_INIT_COUNT
	.align		4
        /*0034*/ 	.byte	0x02, 0x4a
	.zero		1
	.zero		1


	//----- nvinfo : EIATTR_EXIT_INSTR_OFFSETS
	.align		4
        /*0038*/ 	.byte	0x04, 0x1c
        /*003a*/ 	.short	(.L_95 - .L_94)


	//   ....[0]....
.L_94:
        /*003c*/ 	.word	0x00000090


	//   ....[1]....
        /*0040*/ 	.word	0x00000330


	//   ....[2]....
        /*0044*/ 	.word	0x00000400


	//----- nvinfo : EIATTR_CRS_STACK_SIZE
	.align		4
.L_95:
        /*0048*/ 	.byte	0x04, 0x1e
        /*004a*/ 	.short	(.L_97 - .L_96)
.L_96:
        /*004c*/ 	.word	0x00000000


	//----- nvinfo : EIATTR_CBANK_PARAM_SIZE
	.align		4
.L_97:
        /*0050*/ 	.byte	0x03, 0x19
        /*0052*/ 	.short	0x0010


	//----- nvinfo : EIATTR_PARAM_CBANK
	.align		4
        /*0054*/ 	.byte	0x04, 0x0a
        /*0056*/ 	.short	(.L_99 - .L_98)
	.align		4
.L_98:
        /*0058*/ 	.word	index@(.nv.constant0._Z10initializeiPd)
        /*005c*/ 	.short	0x0380
        /*005e*/ 	.short	0x0010


	//----- nvinfo : EIATTR_SW_WAR
	.align		4
.L_99:
        /*0060*/ 	.byte	0x04, 0x36
        /*0062*/ 	.short	(.L_101 - .L_100)
.L_100:
        /*0064*/ 	.word	0x00000008
.L_101:


//--------------------- .nv.callgraph             --------------------------
	.section	.nv.callgraph,"",@"SHT_CUDA_CALLGRAPH"
	.align	4
	.sectionentsize	8
	.align		4
        /*0000*/ 	.word	0x00000000
	.align		4
        /*0004*/ 	.word	0xffffffff
	.align		4
        /*0008*/ 	.word	0x00000000
	.align		4
        /*000c*/ 	.word	0xfffffffe
	.align		4
        /*0010*/ 	.word	0x00000000
	.align		4
        /*0014*/ 	.word	0xfffffffd
	.align		4
        /*0018*/ 	.word	0x00000000
	.align		4
        /*001c*/ 	.word	0xfffffffc


//--------------------- .text._Z12iterate_onceiiPdS_S_d --------------------------
	.section	.text._Z12iterate_onceiiPdS_S_d,"ax",@progbits
	.align	128
        .global         _Z12iterate_onceiiPdS_S_d
        .type           _Z12iterate_onceiiPdS_S_d,@function
        .size           _Z12iterate_onceiiPdS_S_d,(.L_x_47 - _Z12iterate_onceiiPdS_S_d)
        .other          _Z12iterate_onceiiPdS_S_d,@"STO_CUDA_ENTRY STV_DEFAULT"
_Z12iterate_onceiiPdS_S_d:
.text._Z12iterate_onceiiPdS_S_d:
[----:B------:R-:W-:Y:S01]  /*0000*/  LDC R1, c[0x0][0x37c] ;  /* 0x0000df00ff017b82 */ /* 0x000fe20000000800 */
[----:B------:R-:W0:Y:S01]  /*0010*/  S2R R0, SR_TID.X ;  /* 0x0000000000007919 */ /* 0x000e220000002100 */
[----:B------:R-:W1:Y:S06]  /*0020*/  LDCU.64 UR6, c[0x0][0x380] ;  /* 0x00007000ff0677ac */ /* 0x000e6c0008000a00 */
[----:B------:R-:W0:Y:S01]  /*0030*/  S2UR UR8, SR_CTAID.X ;  /* 0x00000000000879c3 */ /* 0x000e220000002500 */
[----:B------:R-:W-:Y:S01]  /*0040*/  BSSY.RECONVERGENT B0, `(.L_x_0) ;  /* 0x000013b000007945 */ /* 0x000fe20003800200 */
[----:B------:R-:W2:Y:S01]  /*0050*/  LDCU UR5, c[0x0][0x360] ;  /* 0x00006c00ff0577ac */ /* 0x000ea20008000800 */
[----:B------:R-:W3:Y:S05]  /*0060*/  LDCU.64 UR14, c[0x0][0x358] ;  /* 0x00006b00ff0e77ac */ /* 0x000eea0008000a00 */
[----:B------:R-:W0:Y:S01]  /*0070*/  LDC R3, c[0x0][0x360] ;  /* 0x0000d800ff037b82 */ /* 0x000e220000000800 */
[----:B------:R-:W2:Y:S01]  /*0080*/  LDCU UR4, c[0x0][0x370] ;  /* 0x00006e00ff0477ac */ /* 0x000ea20008000800 */
[----:B-1----:R-:W-:-:S02]  /*0090*/  UIADD3 UR6, UPT, UPT, UR6, -0x2, URZ ;  /* 0xfffffffe06067890 */ /* 0x002fc4000fffe0ff */
[----:B------:R-:W-:-:S04]  /*00a0*/  UIADD3 UR7, UPT, UPT, UR7, -0x2, URZ ;  /* 0xfffffffe07077890 */ /* 0x000fc8000fffe0ff */
[----:B------:R-:W-:-:S06]  /*00b0*/  UIMAD UR12, UR6, UR7, URZ ;  /* 0x00000007060c72a4 */ /* 0x000fcc000f8e02ff */
[----:B------:R-:W-:Y:S01]  /*00c0*/  IMAD.U32 R7, RZ, RZ, UR12 ;  /* 0x0000000cff077e24 */ /* 0x000fe2000f8e00ff */
[----:B--2---:R-:W-:Y:S01]  /*00d0*/  UIMAD UR5, UR5, UR4, URZ ;  /* 0x00000004050572a4 */ /* 0x004fe2000f8e02ff */
[----:B0-----:R-:W-:Y:S01]  /*00e0*/  IMAD R0, R3, UR8, R0 ;  /* 0x0000000803007c24 */ /* 0x001fe2000f8e0200 */
[----:B------:R-:W0:Y:S01]  /*00f0*/  LDCU.64 UR8, c[0x0][0x380] ;  /* 0x00007000ff0877ac */ /* 0x000e220008000a00 */
[----:B------:R-:W-:-:S05]  /*0100*/  IMAD.SHL.U32 R7, R7, 0x4, RZ ;  /* 0x0000000407077824 */ /* 0x000fca00078e00ff */
[----:B------:R-:W-:-:S13]  /*0110*/  ISETP.GE.AND P0, PT, R0, R7, PT ;  /* 0x000000070000720c */ /* 0x000fda0003f06270 */
[----:B0--3--:R-:W-:Y:S05]  /*0120*/  @P0 BRA `(.L_x_1) ;  /* 0x0000001000b00947 */ /* 0x009fea0003800000 */
[----:B------:R-:W0:Y:S01]  /*0130*/  I2F.U32.RP R8, UR5 ;  /* 0x0000000500087d06 */ /* 0x000e220008209000 */
[----:B------:R-:W-:Y:S01]  /*0140*/  VIADD R4, R0, UR5 ;  /* 0x0000000500047c36 */ /* 0x000fe20008000000 */
[----:B------:R-:W-:Y:S01]  /*0150*/  ISETP.NE.U32.AND P2, PT, RZ, UR5, PT ;  /* 0x00000005ff007c0c */ /* 0x000fe2000bf45070 */
[----:B------:R-:W-:Y:S01]  /*0160*/  IMAD R9, RZ, RZ, -UR5 ;  /* 0x80000005ff097e24 */ /* 0x000fe2000f8e02ff */
[----:B------:R-:W-:Y:S02]  /*0170*/  BSSY.RECONVERGENT B1, `(.L_x_2) ;  /* 0x0000066000017945 */ /* 0x000fe40003800200 */
[----:B------:R-:W-:Y:S02]  /*0180*/  ISETP.GE.AND P0, PT, R4, R7, PT ;  /* 0x000000070400720c */ /* 0x000fe40003f06270 */
[----:B------:R-:W-:Y:S02]  /*0190*/  VIMNMX R5, PT, PT, R7, R4, !PT ;  /* 0x0000000407057248 */ /* 0x000fe40007fe0100 */
[----:B------:R-:W-:-:S04]  /*01a0*/  SEL R6, RZ, 0x1, P0 ;  /* 0x00000001ff067807 */ /* 0x000fc80000000000 */
[----:B------:R-:W-:Y:S01]  /*01b0*/  IADD3 R5, PT, PT, R5, -R4, -R6 ;  /* 0x8000000405057210 */ /* 0x000fe20007ffe806 */
[----:B0-----:R-:W0:Y:S02]  /*01c0*/  MUFU.RCP R8, R8 ;  /* 0x0000000800087308 */ /* 0x001e240000001000 */
[----:B0-----:R-:W-:-:S06]  /*01d0*/  IADD3 R2, PT, PT, R8, 0xffffffe, RZ ;  /* 0x0ffffffe08027810 */ /* 0x001fcc0007ffe0ff */
[----:B------:R0:W1:Y:S02]  /*01e0*/  F2I.FTZ.U32.TRUNC.NTZ R3, R2 ;  /* 0x0000000200037305 */ /* 0x000064000021f000 */
[----:B0-----:R-:W-:Y:S02]  /*01f0*/  HFMA2 R2, -RZ, RZ, 0, 0 ;  /* 0x00000000ff027431 */ /* 0x001fe400000001ff */
[----:B-1----:R-:W-:-:S04]  /*0200*/  IMAD R9, R9, R3, RZ ;  /* 0x0000000309097224 */ /* 0x002fc800078e02ff */
[----:B------:R-:W-:-:S06]  /*0210*/  IMAD.HI.U32 R8, R3, R9, R2 ;  /* 0x0000000903087227 */ /* 0x000fcc00078e0002 */
[----:B------:R-:W-:-:S04]  /*0220*/  IMAD.HI.U32 R3, R8, R5, RZ ;  /* 0x0000000508037227 */ /* 0x000fc800078e00ff */
[----:B------:R-:W-:-:S04]  /*0230*/  IMAD.MOV R2, RZ, RZ, -R3 ;  /* 0x000000ffff027224 */ /* 0x000fc800078e0a03 */
[----:B------:R-:W-:-:S05]  /*0240*/  IMAD R5, R2, UR5, R5 ;  /* 0x0000000502057c24 */ /* 0x000fca000f8e0205 */
[----:B------:R-:W-:-:S13]  /*0250*/  ISETP.GE.U32.AND P0, PT, R5, UR5, PT ;  /* 0x0000000505007c0c */ /* 0x000fda000bf06070 */
[----:B------:R-:W-:Y:S01]  /*0260*/  @P0 VIADD R5, R5, -UR5 ;  /* 0x8000000505050c36 */ /* 0x000fe20008000000 */
[----:B------:R-:W-:-:S04]  /*0270*/  @P0 IADD3 R3, PT, PT, R3, 0x1, RZ ;  /* 0x0000000103030810 */ /* 0x000fc80007ffe0ff */
[----:B------:R-:W-:-:S13]  /*0280*/  ISETP.GE.U32.AND P1, PT, R5, UR5, PT ;  /* 0x0000000505007c0c */ /* 0x000fda000bf26070 */
[----:B------:R-:W-:Y:S01]  /*0290*/  @P1 VIADD R3, R3, 0x1 ;  /* 0x0000000103031836 */ /* 0x000fe20000000000 */
[----:B------:R-:W-:-:S05]  /*02a0*/  @!P2 LOP3.LUT R3, RZ, UR5, RZ, 0x33, !PT ;  /* 0x00000005ff03ac12 */ /* 0x000fca000f8e33ff */
[----:B------:R-:W-:Y:S01]  /*02b0*/  IMAD.IADD R14, R6, 0x1, R3 ;  /* 0x00000001060e7824 */ /* 0x000fe200078e0203 */
[----:B------:R-:W-:-:S04]  /*02c0*/  MOV R6, R0 ;  /* 0x0000000000067202 */ /* 0x000fc80000000f00 */
[C---:B------:R-:W-:Y:S02]  /*02d0*/  LOP3.LUT R2, R14.reuse, 0x3, RZ, 0xc0, !PT ;  /* 0x000000030e027812 */ /* 0x040fe400078ec0ff */
[----:B------:R-:W-:Y:S02]  /*02e0*/  ISETP.GE.U32.AND P0, PT, R14, 0x3, PT ;  /* 0x000000030e00780c */ /* 0x000fe40003f06070 */
[----:B------:R-:W-:-:S13]  /*02f0*/  ISETP.NE.AND P1, PT, R2, 0x3, PT ;  /* 0x000000030200780c */ /* 0x000fda0003f25270 */
[----:B------:R-:W-:Y:S05]  /*0300*/  @!P1 BRA `(.L_x_3) ;  /* 0x0000000400309947 */ /* 0x000fea0003800000 */
[----:B------:R-:W-:Y:S01]  /*0310*/  IABS R10, UR12 ;  /* 0x0000000c000a7c13 */ /* 0x000fe20008000000 */
[----:B------:R-:W0:Y:S01]  /*0320*/  LDC.64 R8, c[0x0][0x388] ;  /* 0x0000e200ff087b82 */ /* 0x000e220000000a00 */
[----:B------:R-:W-:Y:S01]  /*0330*/  VIADD R14, R14, 0x1 ;  /* 0x000000010e0e7836 */ /* 0x000fe20000000000 */
[----:B------:R-:W-:Y:S01]  /*0340*/  ISETP.NE.AND P1, PT, RZ, UR6, PT ;  /* 0x00000006ff007c0c */ /* 0x000fe2000bf25270 */
[----:B------:R-:W1:Y:S03]  /*0350*/  I2F.RP R6, R10 ;  /* 0x0000000a00067306 */ /* 0x000e660000209400 */
[----:B------:R-:W-:Y:S02]  /*0360*/  LOP3.LUT R14, R14, 0x3, RZ, 0xc0, !PT ;  /* 0x000000030e0e7812 */ /* 0x000fe400078ec0ff */
[----:B------:R-:W2:Y:S08]  /*0370*/  LDC.64 R4, c[0x0][0x390] ;  /* 0x0000e400ff047b82 */ /* 0x000eb00000000a00 */
[----:B------:R-:W3:Y:S01]  /*0380*/  LDC.64 R2, c[0x0][0x380] ;  /* 0x0000e000ff027b82 */ /* 0x000ee20000000a00 */
[----:B-1----:R-:W1:Y:S02]  /*0390*/  MUFU.RCP R6, R6 ;  /* 0x0000000600067308 */ /* 0x002e640000001000 */
[----:B-1----:R-:W-:Y:S01]  /*03a0*/  VIADD R12, R6, 0xffffffe ;  /* 0x0ffffffe060c7836 */ /* 0x002fe20000000000 */
[----:B------:R-:W-:-:S05]  /*03b0*/  MOV R6, R0 ;  /* 0x0000000000067202 */ /* 0x000fca0000000f00 */
[----:B------:R1:W4:Y:S02]  /*03c0*/  F2I.FTZ.U32.TRUNC.NTZ R13, R12 ;  /* 0x0000000c000d7305 */ /* 0x000324000021f000 */
[----:B-1----:R-:W-:Y:S01]  /*03d0*/  MOV R12, RZ ;  /* 0x000000ff000c7202 */ /* 0x002fe20000000f00 */
[----:B----4-:R-:W-:-:S04]  /*03e0*/  IMAD.MOV R11, RZ, RZ, -R13 ;  /* 0x000000ffff0b7224 */ /* 0x010fc800078e0a0d */
[----:B------:R-:W-:-:S04]  /*03f0*/  IMAD R11, R11, R10, RZ ;  /* 0x0000000a0b0b7224 */ /* 0x000fc800078e02ff */
[----:B------:R-:W-:Y:S01]  /*0400*/  IMAD.HI.U32 R11, R13, R11, R12 ;  /* 0x0000000b0d0b7227 */ /* 0x000fe200078e000c */
[----:B------:R-:W-:-:S03]  /*0410*/  LOP3.LUT R12, RZ, UR6, RZ, 0x33, !PT ;  /* 0x00000006ff0c7c12 */ /* 0x000fc6000f8e33ff */
[----:B0-23--:R-:W-:-:S07]  /*0420*/  IMAD.MOV.U32 R13, RZ, RZ, RZ ;  /* 0x000000ffff0d7224 */ /* 0x00dfce00078e00ff */
.L_x_4:
[----:B------:R-:W-:Y:S02]  /*0430*/  IABS R15, UR12 ;  /* 0x0000000c000f7c13 */ /* 0x000fe40008000000 */
[----:B0-----:R-:W-:Y:S02]  /*0440*/  IABS R16, UR6 ;  /* 0x0000000600107c13 */ /* 0x001fe40008000000 */
[----:B------:R-:W-:Y:S01]  /*0450*/  IABS R17, R6 ;  /* 0x0000000600117213 */ /* 0x000fe20000000000 */
[----:B------:R-:W-:Y:S01]  /*0460*/  IMAD.MOV R19, RZ, RZ, -R15 ;  /* 0x000000ffff137224 */ /* 0x000fe200078e0a0f */
[----:B------:R-:W-:Y:S01]  /*0470*/  IABS R20, UR12 ;  /* 0x0000000c00147c13 */ /* 0x000fe20008000000 */
[----:B------:R-:W-:Y:S01]  /*0480*/  IMAD.MOV.U32 R15, RZ, RZ, R16 ;  /* 0x000000ffff0f7224 */ /* 0x000fe200078e0010 */
[----:B------:R-:W-:Y:S01]  /*0490*/  IABS R23, UR6 ;  /* 0x0000000600177c13 */ /* 0x000fe20008000000 */
[----:B------:R-:W-:Y:S02]  /*04a0*/  IMAD.HI.U32 R16, R11, R17, RZ ;  /* 0x000000110b107227 */ /* 0x000fe400078e00ff */
[----:B------:R-:W0:Y:S02]  /*04b0*/  I2F.RP R18, R15 ;  /* 0x0000000f00127306 */ /* 0x000e240000209400 */
[----:B------:R-:W-:-:S02]  /*04c0*/  IMAD R17, R16, R19, R17 ;  /* 0x0000001310117224 */ /* 0x000fc400078e0211 */
[----:B------:R-:W-:-:S03]  /*04d0*/  IMAD.MOV R23, RZ, RZ, -R23 ;  /* 0x000000ffff177224 */ /* 0x000fc600078e0a17 */
[----:B------:R-:W-:Y:S01]  /*04e0*/  ISETP.GT.U32.AND P4, PT, R10, R17, PT ;  /* 0x000000110a00720c */ /* 0x000fe20003f84070 */
[----:B0-----:R-:W0:-:S12]  /*04f0*/  MUFU.RCP R18, R18 ;  /* 0x0000001200127308 */ /* 0x001e180000001000 */
[----:B------:R-:W-:Y:S01]  /*0500*/  @!P4 IADD3 R17, PT, PT, R17, -R20, RZ ;  /* 0x800000141111c210 */ /* 0x000fe20007ffe0ff */
[----:B------:R-:W-:Y:S01]  /*0510*/  @!P4 VIADD R16, R16, 0x1 ;  /* 0x000000011010c836 */ /* 0x000fe20000000000 */
[----:B------:R-:W-:Y:S02]  /*0520*/  ISETP.NE.AND P4, PT, RZ, UR12, PT ;  /* 0x0000000cff007c0c */ /* 0x000fe4000bf85270 */
[----:B------:R-:W-:Y:S02]  /*0530*/  ISETP.GE.U32.AND P2, PT, R17, R10, PT ;  /* 0x0000000a1100720c */ /* 0x000fe40003f46070 */
[----:B------:R-:W-:-:S04]  /*0540*/  LOP3.LUT R17, R6, UR12, RZ, 0x3c, !PT ;  /* 0x0000000c06117c12 */ /* 0x000fc8000f8e3cff */
[----:B------:R-:W-:Y:S01]  /*0550*/  ISETP.GE.AND P3, PT, R17, RZ, PT ;  /* 0x000000ff1100720c */ /* 0x000fe20003f66270 */
[----:B0-----:R-:W-:-:S06]  /*0560*/  VIADD R17, R18, 0xffffffe ;  /* 0x0ffffffe12117836 */ /* 0x001fcc0000000000 */
[----:B------:R-:W-:Y:S01]  /*0570*/  @P2 IADD3 R16, PT, PT, R16, 0x1, RZ ;  /* 0x0000000110102810 */ /* 0x000fe20007ffe0ff */
[----:B------:R-:W0:Y:S04]  /*0580*/  F2I.FTZ.U32.TRUNC.NTZ R17, R17 ;  /* 0x0000001100117305 */ /* 0x000e28000021f000 */
[----:B------:R-:W-:-:S04]  /*0590*/  IMAD.MOV.U32 R21, RZ, RZ, R16 ;  /* 0x000000ffff157224 */ /* 0x000fc800078e0010 */
[----:B------:R-:W-:Y:S01]  /*05a0*/  @!P3 IMAD.MOV R21, RZ, RZ, -R21 ;  /* 0x000000ffff15b224 */ /* 0x000fe200078e0a15 */
[----:B------:R-:W-:-:S05]  /*05b0*/  @!P4 LOP3.LUT R21, RZ, UR12, RZ, 0x33, !PT ;  /* 0x0000000cff15cc12 */ /* 0x000fca000f8e33ff */
[----:B------:R-:W-:Y:S01]  /*05c0*/  IMAD R22, R21, UR12, RZ ;  /* 0x0000000c15167c24 */ /* 0x000fe2000f8e02ff */
[----:B0-----:R-:W-:-:S03]  /*05d0*/  IADD3 R16, PT, PT, RZ, -R17, RZ ;  /* 0x80000011ff107210 */ /* 0x001fc60007ffe0ff */
[----:B------:R-:W-:Y:S02]  /*05e0*/  IMAD.IADD R18, R6, 0x1, -R22 ;  /* 0x0000000106127824 */ /* 0x000fe400078e0a16 */
[----:B------:R-:W-:Y:S02]  /*05f0*/  IMAD R19, R16, R15, RZ ;  /* 0x0000000f10137224 */ /* 0x000fe400078e02ff */
[----:B------:R-:W-:Y:S01]  /*0600*/  HFMA2 R16, -RZ, RZ, 0, 0 ;  /* 0x00000000ff107431 */ /* 0x000fe200000001ff */
[----:B------:R-:W-:Y:S02]  /*0610*/  IABS R20, R18 ;  /* 0x0000001200147213 */ /* 0x000fe40000000000 */
[----:B------:R-:W-:-:S04]  /*0620*/  LOP3.LUT R18, R18, UR6, RZ, 0x3c, !PT ;  /* 0x0000000612127c12 */ /* 0x000fc8000f8e3cff */
[----:B------:R-:W-:Y:S01]  /*0630*/  ISETP.GE.AND P4, PT, R18, RZ, PT ;  /* 0x000000ff1200720c */ /* 0x000fe20003f86270 */
[----:B------:R-:W-:-:S04]  /*0640*/  IMAD.HI.U32 R16, R17, R19, R16 ;  /* 0x0000001311107227 */ /* 0x000fc800078e0010 */
[----:B------:R-:W-:Y:S02]  /*0650*/  IMAD.MOV.U32 R17, RZ, RZ, R20 ;  /* 0x000000ffff117224 */ /* 0x000fe400078e0014 */
[----:B------:R-:W-:Y:S02]  /*0660*/  IMAD.MOV.U32 R20, RZ, RZ, R23 ;  /* 0x000000ffff147224 */ /* 0x000fe400078e0017 */
[----:B------:R-:W-:-:S04]  /*0670*/  IMAD.HI.U32 R16, R16, R17, RZ ;  /* 0x0000001110107227 */ /* 0x000fc800078e00ff */
[----:B------:R-:W-:-:S05]  /*0680*/  IMAD R20, R16, R20, R17 ;  /* 0x0000001410147224 */ /* 0x000fca00078e0211 */
[----:B------:R-:W-:-:S13]  /*0690*/  ISETP.GT.U32.AND P3, PT, R15, R20, PT ;  /* 0x000000140f00720c */ /* 0x000fda0003f64070 */
[----:B------:R-:W-:Y:S01]  /*06a0*/  @!P3 IADD3 R20, PT, PT, R20, -R15, RZ ;  /* 0x8000000f1414b210 */ /* 0x000fe20007ffe0ff */
[----:B------:R-:W-:-:S03]  /*06b0*/  @!P3 VIADD R16, R16, 0x1 ;  /* 0x000000011010b836 */ /* 0x000fc60000000000 */
[----:B------:R-:W-:-:S13]  /*06c0*/  ISETP.GE.U32.AND P2, PT, R20, R15, PT ;  /* 0x0000000f1400720c */ /* 0x000fda0003f46070 */
[----:B------:R-:W-:-:S05]  /*06d0*/  @P2 VIADD R16, R16, 0x1 ;  /* 0x0000000110102836 */ /* 0x000fca0000000000 */
[----:B------:R-:W-:-:S04]  /*06e0*/  @!P4 IADD3 R16, PT, PT, -R16, RZ, RZ ;  /* 0x000000ff1010c210 */ /* 0x000fc80007ffe1ff */
[----:B------:R-:W-:-:S05]  /*06f0*/  SEL R15, R12, R16, !P1 ;  /* 0x000000100c0f7207 */ /* 0x000fca0004800000 */
[----:B------:R-:W-:Y:S02]  /*0700*/  IMAD R16, R21, R2, R15 ;  /* 0x0000000215107224 */ /* 0x000fe400078e020f */
[----:B------:R-:W-:Y:S02]  /*0710*/  IMAD R17, R15, UR7, R22 ;  /* 0x000000070f117c24 */ /* 0x000fe4000f8e0216 */
[----:B------:R-:W-:-:S05]  /*0720*/  IMAD R15, R16, R3, R3 ;  /* 0x00000003100f7224 */ /* 0x000fca00078e0203 */
[----:B------:R-:W-:-:S05]  /*0730*/  IADD3 R15, PT, PT, R15, R6, -R17 ;  /* 0x000000060f0f7210 */ /* 0x000fca0007ffe811 */
[----:B------:R-:W-:-:S04]  /*0740*/  VIADD R15, R15, 0x1 ;  /* 0x000000010f0f7836 */ /* 0x000fc80000000000 */
[----:B------:R-:W-:-:S06]  /*0750*/  IMAD.WIDE R16, R15, 0x8, R8 ;  /* 0x000000080f107825 */ /* 0x000fcc00078e0208 */
[----:B------:R-:W2:Y:S01]  /*0760*/  LDG.E.64 R16, desc[UR14][R16.64] ;  /* 0x0000000e10107981 */ /* 0x000ea2000c1e1b00 */
[C---:B------:R-:W-:Y:S01]  /*0770*/  IMAD.WIDE R18, R6.reuse, 0x8, R4 ;  /* 0x0000000806127825 */ /* 0x040fe200078e0204 */
[----:B------:R-:W-:-:S03]  /*0780*/  IADD3 R6, PT, PT, R6, UR5, RZ ;  /* 0x0000000506067c10 */ /* 0x000fc6000fffe0ff */
[----:B------:R-:W-:-:S05]  /*0790*/  VIADD R13, R13, 0x1 ;  /* 0x000000010d0d7836 */ /* 0x000fca0000000000 */
[----:B------:R-:W-:Y:S01]  /*07a0*/  ISETP.NE.AND P2, PT, R13, R14, PT ;  /* 0x0000000e0d00720c */ /* 0x000fe20003f45270 */
[----:B--2---:R0:W-:-:S12]  /*07b0*/  STG.E.64 desc[UR14][R18.64], R16 ;  /* 0x0000001012007986 */ /* 0x0041d8000c101b0e */
[----:B------:R-:W-:Y:S05]  /*07c0*/  @P2 BRA `(.L_x_4) ;  /* 0xfffffffc00182947 */ /* 0x000fea000383ffff */
.L_x_3:
[----:B------:R-:W-:Y:S05]  /*07d0*/  BSYNC.RECONVERGENT B1 ;  /* 0x0000000000017941 */ /* 0x000fea0003800200 */
.L_x_2:
[----:B------:R-:W-:Y:S05]  /*07e0*/  @!P0 BRA `(.L_x_1) ;  /* 0x0000000c00008947 */ /* 0x000fea0003800000 */
[----:B------:R-:W-:Y:S01]  /*07f0*/  IABS R22, UR12 ;  /* 0x0000000c00167c13 */ /* 0x000fe20008000000 */
[----:B------:R-:W1:Y:S03]  /*0800*/  LDC.64 R2, c[0x0][0x388] ;  /* 0x0000e200ff027b82 */ /* 0x000e660000000a00 */
[----:B------:R-:W2:Y:S05]  /*0810*/  I2F.RP R10, R22 ;  /* 0x00000016000a7306 */ /* 0x000eaa0000209400 */
[----:B------:R-:W3:Y:S03]  /*0820*/  LDC.64 R4, c[0x0][0x390] ;  /* 0x0000e400ff047b82 */ /* 0x000ee60000000a00 */
[----:B--2---:R-:W2:Y:S02]  /*0830*/  MUFU.RCP R10, R10 ;  /* 0x0000000a000a7308 */ /* 0x004ea40000001000 */
[----:B--2---:R-:W-:-:S06]  /*0840*/  VIADD R8, R10, 0xffffffe ;  /* 0x0ffffffe0a087836 */ /* 0x004fcc0000000000 */
[----:B------:R2:W4:Y:S02]  /*0850*/  F2I.FTZ.U32.TRUNC.NTZ R9, R8 ;  /* 0x0000000800097305 */ /* 0x000524000021f000 */
[----:B--2---:R-:W-:Y:S01]  /*0860*/  MOV R8, RZ ;  /* 0x000000ff00087202 */ /* 0x004fe20000000f00 */
[----:B----4-:R-:W-:-:S04]  /*0870*/  IMAD.MOV R21, RZ, RZ, -R9 ;  /* 0x000000ffff157224 */ /* 0x010fc800078e0a09 */
[----:B------:R-:W-:-:S04]  /*0880*/  IMAD R21, R21, R22, RZ ;  /* 0x0000001615157224 */ /* 0x000fc800078e02ff */
[----:B-1-3--:R-:W-:-:S07]  /*0890*/  IMAD.HI.U32 R21, R9, R21, R8 ;  /* 0x0000001509157227 */ /* 0x00afce00078e0008 */
.L_x_5:
[----:B-1----:R-:W-:Y:S02]  /*08a0*/  IABS R9, UR12 ;  /* 0x0000000c00097c13 */ /* 0x002fe40008000000 */
[----:B------:R-:W-:Y:S02]  /*08b0*/  IABS R8, R6 ;  /* 0x0000000600087213 */ /* 0x000fe40000000000 */
[----:B0-----:R-:W-:Y:S01]  /*08c0*/  IABS R17, UR6 ;  /* 0x0000000600117c13 */ /* 0x001fe20008000000 */
[----:B------:R-:W-:Y:S01]  /*08d0*/  IMAD.MOV R16, RZ, RZ, -R9 ;  /* 0x000000ffff107224 */ /* 0x000fe200078e0a09 */
[----:B------:R-:W-:Y:S01]  /*08e0*/  IABS R15, UR12 ;  /* 0x0000000c000f7c13 */ /* 0x000fe20008000000 */
[----:B------:R-:W-:Y:S01]  /*08f0*/  IMAD.HI.U32 R9, R21, R8, RZ ;  /* 0x0000000815097227 */ /* 0x000fe200078e00ff */
[----:B------:R-:W0:Y:S01]  /*0900*/  I2F.RP R10, R17 ;  /* 0x00000011000a7306 */ /* 0x000e220000209400 */
[----:B------:R-:W-:Y:S02]  /*0910*/  LOP3.LUT R14, RZ, UR12, RZ, 0x33, !PT ;  /* 0x0000000cff0e7c12 */ /* 0x000fe4000f8e33ff */
[----:B------:R-:W-:Y:S01]  /*0920*/  IMAD R11, R9, R16, R8 ;  /* 0x00000010090b7224 */ /* 0x000fe200078e0208 */
[----:B------:R-:W-:-:S02]  /*0930*/  LOP3.LUT R8, R6, UR12, RZ, 0x3c, !PT ;  /* 0x0000000c06087c12 */ /* 0x000fc4000f8e3cff */
[----:B------:R-:W-:Y:S02]  /*0940*/  IABS R18, UR6 ;  /* 0x0000000600127c13 */ /* 0x000fe40008000000 */
[----:B------:R-:W-:Y:S02]  /*0950*/  ISETP.GT.U32.AND P1, PT, R22, R11, PT ;  /* 0x0000000b1600720c */ /* 0x000fe40003f24070 */
[----:B------:R-:W-:Y:S02]  /*0960*/  ISETP.GE.AND P2, PT, R8, RZ, PT ;  /* 0x000000ff0800720c */ /* 0x000fe40003f46270 */
[----:B------:R-:W-:Y:S02]  /*0970*/  IADD3 R18, PT, PT, RZ, -R18, RZ ;  /* 0x80000012ff127210 */ /* 0x000fe40007ffe0ff */
[----:B------:R-:W-:Y:S01]  /*0980*/  LOP3.LUT R19, RZ, UR6, RZ, 0x33, !PT ;  /* 0x00000006ff137c12 */ /* 0x000fe2000f8e33ff */
[----:B0-----:R-:W0:Y:S06]  /*0990*/  MUFU.RCP R10, R10 ;  /* 0x0000000a000a7308 */ /* 0x001e2c0000001000 */
[----:B------:R-:W-:Y:S01]  /*09a0*/  @!P1 IMAD.IADD R11, R11, 0x1, -R15 ;  /* 0x000000010b0b9824 */ /* 0x000fe200078e0a0f */
[----:B------:R-:W-:-:S04]  /*09b0*/  @!P1 IADD3 R9, PT, PT, R9, 0x1, RZ ;  /* 0x0000000109099810 */ /* 0x000fc80007ffe0ff */
[----:B------:R-:W-:Y:S01]  /*09c0*/  ISETP.GE.U32.AND P0, PT, R11, R22, PT ;  /* 0x000000160b00720c */ /* 0x000fe20003f06070 */
[----:B0-----:R-:W-:-:S04]  /*09d0*/  VIADD R20, R10, 0xffffffe ;  /* 0x0ffffffe0a147836 */ /* 0x001fc80000000000 */
[----:B------:R0:W1:Y:S08]  /*09e0*/  F2I.FTZ.U32.TRUNC.NTZ R21, R20 ;  /* 0x0000001400157305 */ /* 0x000070000021f000 */
[----:B------:R-:W-:Y:S01]  /*09f0*/  @P0 VIADD R9, R9, 0x1 ;  /* 0x0000000109090836 */ /* 0x000fe20000000000 */
[----:B------:R-:W-:-:S04]  /*0a00*/  ISETP.NE.AND P0, PT, RZ, UR12, PT ;  /* 0x0000000cff007c0c */ /* 0x000fc8000bf05270 */
[----:B------:R-:W-:Y:S01]  /*0a10*/  @!P2 IADD3 R9, PT, PT, -R9, RZ, RZ ;  /* 0x000000ff0909a210 */ /* 0x000fe20007ffe1ff */
[----:B0-----:R-:W-:-:S03]  /*0a20*/  IMAD.MOV.U32 R20, RZ, RZ, RZ ;  /* 0x000000ffff147224 */ /* 0x001fc600078e00ff */
[----:B------:R-:W-:Y:S01]  /*0a30*/  SEL R12, R14, R9, !P0 ;  /* 0x000000090e0c7207 */ /* 0x000fe20004000000 */
[----:B-1----:R-:W-:-:S04]  /*0a40*/  IMAD.MOV R10, RZ, RZ, -R21 ;  /* 0x000000ffff0a7224 */ /* 0x002fc800078e0a15 */
[----:B------:R-:W-:Y:S02]  /*0a50*/  IMAD R13, R12, UR12, RZ ;  /* 0x0000000c0c0d7c24 */ /* 0x000fe4000f8e02ff */
[----:B------:R-:W-:Y:S02]  /*0a60*/  IMAD R9, R10, R17, RZ ;  /* 0x000000110a097224 */ /* 0x000fe400078e02ff */
[----:B------:R-:W-:Y:S02]  /*0a70*/  IMAD.IADD R8, R6, 0x1, -R13 ;  /* 0x0000000106087824 */ /* 0x000fe400078e0a0d */
[----:B------:R-:W-:Y:S01]  /*0a80*/  IMAD.HI.U32 R20, R21, R9, R20 ;  /* 0x0000000915147227 */ /* 0x000fe200078e0014 */
[----:B------:R-:W-:Y:S02]  /*0a90*/  MOV R21, UR9 ;  /* 0x0000000900157c02 */ /* 0x000fe40008000f00 */
[----:B------:R-:W-:Y:S02]  /*0aa0*/  IABS R11, R8 ;  /* 0x00000008000b7213 */ /* 0x000fe40000000000 */
[----:B------:R-:W-:-:S03]  /*0ab0*/  LOP3.LUT R8, R8, UR6, RZ, 0x3c, !PT ;  /* 0x0000000608087c12 */ /* 0x000fc6000f8e3cff */
[----:B------:R-:W-:Y:S01]  /*0ac0*/  IMAD.HI.U32 R9, R20, R11, RZ ;  /* 0x0000000b14097227 */ /* 0x000fe200078e00ff */
[----:B------:R-:W-:-:S03]  /*0ad0*/  ISETP.GE.AND P3, PT, R8, RZ, PT ;  /* 0x000000ff0800720c */ /* 0x000fc60003f66270 */
[----:B------:R-:W-:-:S05]  /*0ae0*/  IMAD R10, R9, R18, R11 ;  /* 0x00000012090a7224 */ /* 0x000fca00078e020b */
[----:B------:R-:W-:-:S13]  /*0af0*/  ISETP.GT.U32.AND P2, PT, R17, R10, PT ;  /* 0x0000000a1100720c */ /* 0x000fda0003f44070 */
[----:B------:R-:W-:Y:S01]  /*0b00*/  @!P2 IMAD.IADD R10, R10, 0x1, -R17 ;  /* 0x000000010a0aa824 */ /* 0x000fe200078e0a11 */
[----:B------:R-:W-:-:S04]  /*0b10*/  @!P2 IADD3 R9, PT, PT, R9, 0x1, RZ ;  /* 0x000000010909a810 */ /* 0x000fc80007ffe0ff */
[----:B------:R-:W-:Y:S01]  /*0b20*/  ISETP.GE.U32.AND P1, PT, R10, R17, PT ;  /* 0x000000110a00720c */ /* 0x000fe20003f26070 */
[----:B------:R-:W-:-:S12]  /*0b30*/  VIADD R10, R6, 0x1 ;  /* 0x00000001060a7836 */ /* 0x000fd80000000000 */
[----:B------:R-:W-:Y:S01]  /*0b40*/  @P1 VIADD R9, R9, 0x1 ;  /* 0x0000000109091836 */ /* 0x000fe20000000000 */
[----:B------:R-:W-:-:S03]  /*0b50*/  ISETP.NE.AND P1, PT, RZ, UR6, PT ;  /* 0x00000006ff007c0c */ /* 0x000fc6000bf25270 */
[----:B------:R-:W-:-:S05]  /*0b60*/  @!P3 IMAD.MOV R9, RZ, RZ, -R9 ;  /* 0x000000ffff09b224 */ /* 0x000fca00078e0a09 */
[----:B------:R-:W-:-:S05]  /*0b70*/  SEL R9, R19, R9, !P1 ;  /* 0x0000000913097207 */ /* 0x000fca0004800000 */
[----:B------:R-:W-:Y:S02]  /*0b80*/  IMAD R8, R12, UR8, R9 ;  /* 0x000000080c087c24 */ /* 0x000fe4000f8e0209 */
[----:B------:R-:W-:Y:S02]  /*0b90*/  IMAD R11, R9, UR7, R13 ;  /* 0x00000007090b7c24 */ /* 0x000fe4000f8e020d */
[----:B------:R-:W-:-:S05]  /*0ba0*/  IMAD R9, R8, R21, UR9 ;  /* 0x0000000908097e24 */ /* 0x000fca000f8e0215 */
[----:B------:R-:W-:-:S05]  /*0bb0*/  IADD3 R9, PT, PT, R9, R10, -R11 ;  /* 0x0000000a09097210 */ /* 0x000fca0007ffe80b */
[----:B------:R-:W-:-:S06]  /*0bc0*/  IMAD.WIDE R8, R9, 0x8, R2 ;  /* 0x0000000809087825 */ /* 0x000fcc00078e0202 */
[----:B------:R-:W2:Y:S01]  /*0bd0*/  LDG.E.64 R8, desc[UR14][R8.64] ;  /* 0x0000000e08087981 */ /* 0x000ea2000c1e1b00 */
[----:B------:R-:W0:Y:S01]  /*0be0*/  I2F.RP R11, R15 ;  /* 0x0000000f000b7306 */ /* 0x000e220000209400 */
[----:B------:R-:W-:-:S05]  /*0bf0*/  VIADD R23, R6, UR5 ;  /* 0x0000000506177c36 */ /* 0x000fca0008000000 */
[----:B------:R-:W-:Y:S02]  /*0c00*/  IABS R24, R23 ;  /* 0x0000001700187213 */ /* 0x000fe40000000000 */
[----:B0-----:R-:W0:Y:S02]  /*0c10*/  MUFU.RCP R11, R11 ;  /* 0x0000000b000b7308 */ /* 0x001e240000001000 */
[----:B0-----:R-:W-:-:S06]  /*0c20*/  VIADD R22, R11, 0xffffffe ;  /* 0x0ffffffe0b167836 */ /* 0x001fcc0000000000 */
[----:B------:R0:W1:Y:S02]  /*0c30*/  F2I.FTZ.U32.TRUNC.NTZ R13, R22 ;  /* 0x00000016000d7305 */ /* 0x000064000021f000 */
[----:B0-----:R-:W-:Y:S01]  /*0c40*/  IMAD.MOV.U32 R22, RZ, RZ, R15 ;  /* 0x000000ffff167224 */ /* 0x001fe200078e000f */
[----:B-1----:R-:W-:-:S05]  /*0c50*/  IADD3 R12, PT, PT, RZ, -R13, RZ ;  /* 0x8000000dff0c7210 */ /* 0x002fca0007ffe0ff */
[----:B------:R-:W-:Y:S02]  /*0c60*/  IMAD R21, R12, R15, RZ ;  /* 0x0000000f0c157224 */ /* 0x000fe400078e02ff */
[----:B------:R-:W-:-:S04]  /*0c70*/  IMAD.MOV.U32 R12, RZ, RZ, RZ ;  /* 0x000000ffff0c7224 */ /* 0x000fc800078e00ff */
[----:B------:R-:W-:Y:S01]  /*0c80*/  IMAD.HI.U32 R21, R13, R21, R12 ;  /* 0x000000150d157227 */ /* 0x000fe200078e000c */
[----:B------:R-:W-:-:S05]  /*0c90*/  MOV R12, R24 ;  /* 0x00000018000c7202 */ /* 0x000fca0000000f00 */
[----:B------:R-:W-:-:S04]  /*0ca0*/  IMAD.HI.U32 R11, R21, R12, RZ ;  /* 0x0000000c150b7227 */ /* 0x000fc800078e00ff */
[----:B------:R-:W-:Y:S01]  /*0cb0*/  IMAD R13, R11, R16, R12 ;  /* 0x000000100b0d7224 */ /* 0x000fe200078e020c */
[----:B------:R-:W-:-:S04]  /*0cc0*/  LOP3.LUT R12, R23, UR12, RZ, 0x3c, !PT ;  /* 0x0000000c170c7c12 */ /* 0x000fc8000f8e3cff */
[----:B------:R-:W-:Y:S02]  /*0cd0*/  ISETP.GT.U32.AND P3, PT, R22, R13, PT ;  /* 0x0000000d1600720c */ /* 0x000fe40003f64070 */
[----:B------:R-:W-:-:S11]  /*0ce0*/  ISETP.GE.AND P4, PT, R12, RZ, PT ;  /* 0x000000ff0c00720c */ /* 0x000fd60003f86270 */
[----:B------:R-:W-:Y:S01]  /*0cf0*/  @!P3 IMAD.IADD R13, R13, 0x1, -R15 ;  /* 0x000000010d0db824 */ /* 0x000fe200078e0a0f */
[----:B------:R-:W-:-:S04]  /*0d00*/  @!P3 IADD3 R11, PT, PT, R11, 0x1, RZ ;  /* 0x000000010b0bb810 */ /* 0x000fc80007ffe0ff */
[----:B------:R-:W-:-:S13]  /*0d10*/  ISETP.GE.U32.AND P2, PT, R13, R22, PT ;  /* 0x000000160d00720c */ /* 0x000fda0003f46070 */
[----:B------:R-:W-:-:S04]  /*0d20*/  @P2 VIADD R11, R11, 0x1 ;  /* 0x000000010b0b2836 */ /* 0x000fc80000000000 */
[----:B------:R-:W-:-:S05]  /*0d30*/  @!P4 IMAD.MOV R11, RZ, RZ, -R11 ;  /* 0x000000ffff0bc224 */ /* 0x000fca00078e0a0b */
[----:B------:R-:W-:-:S05]  /*0d40*/  SEL R24, R14, R11, !P0 ;  /* 0x0000000b0e187207 */ /* 0x000fca0004000000 */
[----:B------:R-:W-:-:S05]  /*0d50*/  IMAD R26, R24, UR12, RZ ;  /* 0x0000000c181a7c24 */ /* 0x000fca000f8e02ff */
[----:B------:R-:W-:-:S04]  /*0d60*/  IADD3 R11, PT, PT, R23, -R26, RZ ;  /* 0x8000001a170b7210 */ /* 0x000fc80007ffe0ff */
[----:B------:R-:W-:Y:S02]  /*0d70*/  IABS R25, R11 ;  /* 0x0000000b00197213 */ /* 0x000fe40000000000 */
[----:B------:R-:W-:-:S03]  /*0d80*/  LOP3.LUT R11, R11, UR6, RZ, 0x3c, !PT ;  /* 0x000000060b0b7c12 */ /* 0x000fc6000f8e3cff */
[----:B------:R-:W-:Y:S01]  /*0d90*/  IMAD.HI.U32 R13, R20, R25, RZ ;  /* 0x00000019140d7227 */ /* 0x000fe200078e00ff */
[----:B------:R-:W-:-:S03]  /*0da0*/  ISETP.GE.AND P4, PT, R11, RZ, PT ;  /* 0x000000ff0b00720c */ /* 0x000fc60003f86270 */
[----:B------:R-:W-:-:S05]  /*0db0*/  IMAD R12, R13, R18, R25 ;  /* 0x000000120d0c7224 */ /* 0x000fca00078e0219 */
[----:B------:R-:W-:-:S13]  /*0dc0*/  ISETP.GT.U32.AND P3, PT, R17, R12, PT ;  /* 0x0000000c1100720c */ /* 0x000fda0003f64070 */
[----:B------:R-:W-:Y:S02]  /*0dd0*/  @!P3 IMAD.IADD R12, R12, 0x1, -R17 ;  /* 0x000000010c0cb824 */ /* 0x000fe400078e0a11 */
[----:B------:R-:W-:-:S03]  /*0de0*/  @!P3 VIADD R13, R13, 0x1 ;  /* 0x000000010d0db836 */ /* 0x000fc60000000000 */
[----:B------:R-:W-:Y:S01]  /*0df0*/  ISETP.GE.U32.AND P2, PT, R12, R17, PT ;  /* 0x000000110c00720c */ /* 0x000fe20003f46070 */
[----:B------:R-:W-:-:S12]  /*0e00*/  IMAD.U32 R12, RZ, RZ, UR9 ;  /* 0x00000009ff0c7e24 */ /* 0x000fd8000f8e00ff */
[----:B------:R-:W-:-:S05]  /*0e10*/  @P2 IADD3 R13, PT, PT, R13, 0x1, RZ ;  /* 0x000000010d0d2810 */ /* 0x000fca0007ffe0ff */
[----:B------:R-:W-:-:S05]  /*0e20*/  @!P4 IMAD.MOV R13, RZ, RZ, -R13 ;  /* 0x000000ffff0dc224 */ /* 0x000fca00078e0a0d */
[----:B------:R-:W-:-:S05]  /*0e30*/  SEL R13, R19, R13, !P1 ;  /* 0x0000000d130d7207 */ /* 0x000fca0004800000 */
[----:B------:R-:W-:Y:S01]  /*0e40*/  IMAD R11, R24, UR8, R13 ;  /* 0x00000008180b7c24 */ /* 0x000fe2000f8e020d */
[----:B------:R-:W-:Y:S01]  /*0e50*/  IADD3 R24, PT, PT, R10, UR5, RZ ;  /* 0x000000050a187c10 */ /* 0x000fe2000fffe0ff */
[----:B------:R-:W-:Y:S02]  /*0e60*/  IMAD R13, R13, UR7, R26 ;  /* 0x000000070d0d7c24 */ /* 0x000fe4000f8e021a */
[----:B------:R-:W-:-:S05]  /*0e70*/  IMAD R11, R11, R12, UR9 ;  /* 0x000000090b0b7e24 */ /* 0x000fca000f8e020c */
[----:B------:R-:W-:Y:S01]  /*0e80*/  IADD3 R13, PT, PT, R11, R24, -R13 ;  /* 0x000000180b0d7210 */ /* 0x000fe20007ffe80d */
[----:B------:R-:W-:-:S04]  /*0e90*/  IMAD.WIDE R10, R6, 0x8, R4 ;  /* 0x00000008060a7825 */ /* 0x000fc800078e0204 */
[----:B------:R-:W-:Y:S01]  /*0ea0*/  IMAD.WIDE R12, R13, 0x8, R2 ;  /* 0x000000080d0c7825 */ /* 0x000fe200078e0202 */
[----:B--2---:R0:W-:Y:S05]  /*0eb0*/  STG.E.64 desc[UR14][R10.64], R8 ;  /* 0x000000080a007986 */ /* 0x0041ea000c101b0e */
[----:B------:R-:W2:Y:S01]  /*0ec0*/  LDG.E.64 R12, desc[UR14][R12.64] ;  /* 0x0000000e0c0c7981 */ /* 0x000ea2000c1e1b00 */
[----:B------:R-:W-:Y:S01]  /*0ed0*/  VIADD R23, R23, UR5 ;  /* 0x0000000517177c36 */ /* 0x000fe20008000000 */
[----:B------:R-:W-:-:S04]  /*0ee0*/  IADD3 R24, PT, PT, R24, UR5, RZ ;  /* 0x0000000518187c10 */ /* 0x000fc8000fffe0ff */
[----:B------:R-:W-:-:S05]  /*0ef0*/  IABS R6, R23 ;  /* 0x0000001700067213 */ /* 0x000fca0000000000 */
        /* <DEDUP_REMOVED lines=15> */
[----:B0-----:R-:W-:Y:S01]  /*0ff0*/  IMAD.HI.U32 R9, R20, R25, RZ ;  /* 0x0000001914097227 */ /* 0x001fe200078e00ff */
[----:B------:R-:W-:-:S03]  /*1000*/  ISETP.GE.AND P4, PT, R6, RZ, PT ;  /* 0x000000ff0600720c */ /* 0x000fc60003f86270 */
[----:B------:R-:W-:Y:S02]  /*1010*/  IMAD R8, R9, R18, R25 ;  /* 0x0000001209087224 */ /* 0x000fe400078e0219 */
[----:B------:R-:W-:-:S03]  /*1020*/  IMAD.U32 R25, RZ, RZ, UR9 ;  /* 0x00000009ff197e24 */ /* 0x000fc6000f8e00ff */
[----:B------:R-:W-:-:S13]  /*1030*/  ISETP.GT.U32.AND P3, PT, R17, R8, PT ;  /* 0x000000081100720c */ /* 0x000fda0003f64070 */
[----:B------:R-:W-:Y:S02]  /*1040*/  @!P3 IMAD.IADD R8, R8, 0x1, -R17 ;  /* 0x000000010808b824 */ /* 0x000fe400078e0a11 */
[----:B------:R-:W-:-:S03]  /*1050*/  @!P3 VIADD R9, R9, 0x1 ;  /* 0x000000010909b836 */ /* 0x000fc60000000000 */
[----:B------:R-:W-:-:S13]  /*1060*/  ISETP.GE.U32.AND P2, PT, R8, R17, PT ;  /* 0x000000110800720c */ /* 0x000fda0003f46070 */
[----:B------:R-:W-:-:S05]  /*1070*/  @P2 IADD3 R9, PT, PT, R9, 0x1, RZ ;  /* 0x0000000109092810 */ /* 0x000fca0007ffe0ff */
[----:B------:R-:W-:-:S05]  /*1080*/  @!P4 IMAD.MOV R9, RZ, RZ, -R9 ;  /* 0x000000ffff09c224 */ /* 0x000fca00078e0a09 */
[----:B------:R-:W-:-:S05]  /*1090*/  SEL R9, R19, R9, !P1 ;  /* 0x0000000913097207 */ /* 0x000fca0004800000 */
[----:B------:R-:W-:Y:S02]  /*10a0*/  IMAD R6, R26, UR8, R9 ;  /* 0x000000081a067c24 */ /* 0x000fe4000f8e0209 */
[----:B------:R-:W-:Y:S02]  /*10b0*/  IMAD R8, R9, UR7, R28 ;  /* 0x0000000709087c24 */ /* 0x000fe4000f8e021c */
[----:B------:R-:W-:Y:S02]  /*10c0*/  IMAD R9, R6, R25, UR9 ;  /* 0x0000000906097e24 */ /* 0x000fe4000f8e0219 */
[----:B------:R-:W-:-:S03]  /*10d0*/  IMAD.U32 R25, RZ, RZ, UR5 ;  /* 0x00000005ff197e24 */ /* 0x000fc6000f8e00ff */
[----:B------:R-:W-:Y:S01]  /*10e0*/  IADD3 R9, PT, PT, R9, R24, -R8 ;  /* 0x0000001809097210 */ /* 0x000fe20007ffe808 */
[----:B------:R-:W-:-:S04]  /*10f0*/  IMAD.WIDE R10, R25, 0x8, R10 ;  /* 0x00000008190a7825 */ /* 0x000fc800078e020a */
[----:B------:R-:W-:Y:S01]  /*1100*/  IMAD.WIDE R8, R9, 0x8, R2 ;  /* 0x0000000809087825 */ /* 0x000fe200078e0202 */
[----:B--2---:R0:W-:Y:S05]  /*1110*/  STG.E.64 desc[UR14][R10.64], R12 ;  /* 0x0000000c0a007986 */ /* 0x0041ea000c101b0e */
[----:B------:R-:W2:Y:S01]  /*1120*/  LDG.E.64 R8, desc[UR14][R8.64] ;  /* 0x0000000e08087981 */ /* 0x000ea2000c1e1b00 */
[----:B------:R-:W-:-:S05]  /*1130*/  VIADD R6, R23, UR5 ;  /* 0x0000000517067c36 */ /* 0x000fca0008000000 */
[----:B------:R-:W-:-:S05]  /*1140*/  IABS R26, R6 ;  /* 0x00000006001a7213 */ /* 0x000fca0000000000 */
[----:B------:R-:W-:-:S04]  /*1150*/  IMAD.HI.U32 R23, R21, R26, RZ ;  /* 0x0000001a15177227 */ /* 0x000fc800078e00ff */
[----:B------:R-:W-:-:S05]  /*1160*/  IMAD R25, R23, R16, R26 ;  /* 0x0000001017197224 */ /* 0x000fca00078e021a */
[----:B------:R-:W-:-:S13]  /*1170*/  ISETP.GT.U32.AND P3, PT, R22, R25, PT ;  /* 0x000000191600720c */ /* 0x000fda0003f64070 */
[----:B------:R-:W-:Y:S01]  /*1180*/  @!P3 IADD3 R25, PT, PT, R25, -R15, RZ ;  /* 0x8000000f1919b210 */ /* 0x000fe20007ffe0ff */
[----:B------:R-:W-:Y:S01]  /*1190*/  @!P3 VIADD R23, R23, 0x1 ;  /* 0x000000011717b836 */ /* 0x000fe20000000000 */
[----:B------:R-:W-:Y:S02]  /*11a0*/  LOP3.LUT R15, R6, UR12, RZ, 0x3c, !PT ;  /* 0x0000000c060f7c12 */ /* 0x000fe4000f8e3cff */
[----:B------:R-:W-:Y:S02]  /*11b0*/  ISETP.GE.U32.AND P2, PT, R25, R22, PT ;  /* 0x000000161900720c */ /* 0x000fe40003f46070 */
[----:B------:R-:W-:-:S11]  /*11c0*/  ISETP.GE.AND P4, PT, R15, RZ, PT ;  /* 0x000000ff0f00720c */ /* 0x000fd60003f86270 */
[----:B------:R-:W-:-:S05]  /*11d0*/  @P2 VIADD R23, R23, 0x1 ;  /* 0x0000000117172836 */ /* 0x000fca0000000000 */
[----:B------:R-:W-:-:S04]  /*11e0*/  @!P4 IADD3 R23, PT, PT, -R23, RZ, RZ ;  /* 0x000000ff1717c210 */ /* 0x000fc80007ffe1ff */
[----:B------:R-:W-:-:S05]  /*11f0*/  SEL R14, R14, R23, !P0 ;  /* 0x000000170e0e7207 */ /* 0x000fca0004000000 */
[----:B------:R-:W-:-:S04]  /*1200*/  IMAD R16, R14, UR12, RZ ;  /* 0x0000000c0e107c24 */ /* 0x000fc8000f8e02ff */
[----:B0-----:R-:W-:-:S05]  /*1210*/  IMAD.IADD R12, R6, 0x1, -R16 ;  /* 0x00000001060c7824 */ /* 0x001fca00078e0a10 */
[----:B------:R-:W-:Y:S02]  /*1220*/  IABS R15, R12 ;  /* 0x0000000c000f7213 */ /* 0x000fe40000000000 */
[----:B------:R-:W-:-:S03]  /*1230*/  LOP3.LUT R12, R12, UR6, RZ, 0x3c, !PT ;  /* 0x000000060c0c7c12 */ /* 0x000fc6000f8e3cff */
[----:B------:R-:W-:Y:S01]  /*1240*/  IMAD.HI.U32 R13, R20, R15, RZ ;  /* 0x0000000f140d7227 */ /* 0x000fe200078e00ff */
[----:B------:R-:W-:-:S03]  /*1250*/  ISETP.GE.AND P3, PT, R12, RZ, PT ;  /* 0x000000ff0c00720c */ /* 0x000fc60003f66270 */
[----:B------:R-:W-:Y:S01]  /*1260*/  IMAD R18, R13, R18, R15 ;  /* 0x000000120d127224 */ /* 0x000fe200078e020f */
[----:B------:R-:W-:-:S04]  /*1270*/  MOV R15, UR9 ;  /* 0x00000009000f7c02 */ /* 0x000fc80008000f00 */
[----:B------:R-:W-:-:S13]  /*1280*/  ISETP.GT.U32.AND P2, PT, R17, R18, PT ;  /* 0x000000121100720c */ /* 0x000fda0003f44070 */
[----:B------:R-:W-:Y:S01]  /*1290*/  @!P2 IMAD.IADD R18, R18, 0x1, -R17 ;  /* 0x000000011212a824 */ /* 0x000fe200078e0a11 */
[----:B------:R-:W-:-:S04]  /*12a0*/  @!P2 IADD3 R13, PT, PT, R13, 0x1, RZ ;  /* 0x000000010d0da810 */ /* 0x000fc80007ffe0ff */
[----:B------:R-:W-:-:S13]  /*12b0*/  ISETP.GE.U32.AND P0, PT, R18, R17, PT ;  /* 0x000000111200720c */ /* 0x000fda0003f06070 */
[----:B------:R-:W-:-:S04]  /*12c0*/  @P0 VIADD R13, R13, 0x1 ;  /* 0x000000010d0d0836 */ /* 0x000fc80000000000 */
[----:B------:R-:W-:-:S05]  /*12d0*/  @!P3 IMAD.MOV R13, RZ, RZ, -R13 ;  /* 0x000000ffff0db224 */ /* 0x000fca00078e0a0d */
[----:B------:R-:W-:-:S05]  /*12e0*/  SEL R13, R19, R13, !P1 ;  /* 0x0000000d130d7207 */ /* 0x000fca0004800000 */
[----:B------:R-:W-:Y:S02]  /*12f0*/  IMAD R12, R14, UR8, R13 ;  /* 0x000000080e0c7c24 */ /* 0x000fe4000f8e020d */
[----:B------:R-:W-:Y:S02]  /*1300*/  IMAD R13, R13, UR7, R16 ;  /* 0x000000070d0d7c24 */ /* 0x000fe4000f8e0210 */
[----:B------:R-:W-:Y:S02]  /*1310*/  IMAD R12, R12, R15, UR9 ;  /* 0x000000090c0c7e24 */ /* 0x000fe4000f8e020f */
[----:B------:R-:W-:Y:S01]  /*1320*/  IMAD.U32 R15, RZ, RZ, UR5 ;  /* 0x00000005ff0f7e24 */ /* 0x000fe2000f8e00ff */
[----:B------:R-:W-:-:S03]  /*1330*/  IADD3 R13, PT, PT, -R13, UR5, R24 ;  /* 0x000000050d0d7c10 */ /* 0x000fc6000fffe118 */
[----:B------:R-:W-:-:S04]  /*1340*/  IMAD.WIDE R14, R15, 0x8, R10 ;  /* 0x000000080f0e7825 */ /* 0x000fc800078e020a */
[----:B------:R-:W-:-:S04]  /*1350*/  IMAD.IADD R13, R12, 0x1, R13 ;  /* 0x000000010c0d7824 */ /* 0x000fc800078e020d */
[----:B------:R-:W-:Y:S01]  /*1360*/  IMAD.WIDE R10, R13, 0x8, R2 ;  /* 0x000000080d0a7825 */ /* 0x000fe200078e0202 */
[----:B--2---:R1:W-:Y:S05]  /*1370*/  STG.E.64 desc[UR14][R14.64], R8 ;  /* 0x000000080e007986 */ /* 0x0043ea000c101b0e */
[----:B------:R-:W2:Y:S01]  /*1380*/  LDG.E.64 R10, desc[UR14][R10.64] ;  /* 0x0000000e0a0a7981 */ /* 0x000ea2000c1e1b00 */
[----:B------:R-:W-:Y:S01]  /*1390*/  MOV R13, UR5 ;  /* 0x00000005000d7c02 */ /* 0x000fe20008000f00 */
[----:B------:R-:W-:-:S04]  /*13a0*/  VIADD R6, R6, UR5 ;  /* 0x0000000506067c36 */ /* 0x000fc80008000000 */
[----:B------:R-:W-:Y:S01]  /*13b0*/  IMAD.WIDE R12, R13, 0x8, R14 ;  /* 0x000000080d0c7825 */ /* 0x000fe200078e020e */
[----:B------:R-:W-:-:S04]  /*13c0*/  ISETP.GE.AND P0, PT, R6, R7, PT ;  /* 0x000000070600720c */ /* 0x000fc80003f06270 */
[----:B--2---:R1:W-:Y:S09]  /*13d0*/  STG.E.64 desc[UR14][R12.64], R10 ;  /* 0x0000000a0c007986 */ /* 0x0043f2000c101b0e */
[----:B------:R-:W-:Y:S05]  /*13e0*/  @!P0 BRA `(.L_x_5) ;  /* 0xfffffff4002c8947 */ /* 0x000fea000383ffff */
.L_x_1:
[----:B------:R-:W-:Y:S05]  /*13f0*/  BSYNC.RECONVERGENT B0 ;  /* 0x0000000000007941 */ /* 0x000fea0003800200 */
.L_x_0:
[----:B------:R-:W-:Y:S01]  /*1400*/  ISETP.GT.AND P0, PT, R0, 0x3, PT ;  /* 0x000000030000780c */ /* 0x000fe20003f04270 */
[----:B------:R-:W-:-:S12]  /*1410*/  BSSY.RECONVERGENT B0, `(.L_x_6) ;  /* 0x00000c3000007945 */ /* 0x000fd80003800200 */
[----:B------:R-:W-:Y:S05]  /*1420*/  @P0 BRA `(.L_x_7) ;  /* 0x0000000c00040947 */ /* 0x000fea0003800000 */
[----:B-1----:R-:W1:Y:S02]  /*1430*/  LDC.64 R12, c[0x0][0x3a0] ;  /* 0x0000e800ff0c7b82 */ /* 0x002e640000000a00 */
[----:B-1----:R-:W-:-:S08]  /*1440*/  DMUL R12, R12, R12 ;  /* 0x0000000c0c0c7228 */ /* 0x002fd00000000000 */
[----:B------:R-:W-:-:S08]  /*1450*/  DADD R2, R12, 1 ;  /* 0x3ff000000c027429 */ /* 0x000fd00000000000 */
[----:B------:R-:W-:-:S06]  /*1460*/  DADD R4, R2, R2 ;  /* 0x0000000002047229 */ /* 0x000fcc0000000002 */
[----:B------:R-:W1:Y:S04]  /*1470*/  MUFU.RCP64H R3, R5 ;  /* 0x0000000500037308 */ /* 0x000e680000001800 */
[----:B------:R-:W-:-:S05]  /*1480*/  VIADD R2, R5, 0x300402 ;  /* 0x0030040205027836 */ /* 0x000fca0000000000 */
[----:B------:R-:W-:Y:S01]  /*1490*/  FSETP.GEU.AND P0, PT, |R2|, 5.8789094863358348022e-39, PT ;  /* 0x004004020200780b */ /* 0x000fe20003f0e200 */
[----:B-1----:R-:W-:-:S08]  /*14a0*/  DFMA R6, -R4, R2, 1 ;  /* 0x3ff000000406742b */ /* 0x002fd00000000102 */
[----:B------:R-:W-:-:S08]  /*14b0*/  DFMA R6, R6, R6, R6 ;  /* 0x000000060606722b */ /* 0x000fd00000000006 */
[----:B------:R-:W-:-:S08]  /*14c0*/  DFMA R6, R2, R6, R2 ;  /* 0x000000060206722b */ /* 0x000fd00000000002 */
[----:B------:R-:W-:-:S08]  /*14d0*/  DFMA R10, -R4, R6, 1 ;  /* 0x3ff00000040a742b */ /* 0x000fd00000000106 */
[----:B------:R-:W-:Y:S01]  /*14e0*/  DFMA R10, R6, R10, R6 ;  /* 0x0000000a060a722b */ /* 0x000fe20000000006 */
[----:B------:R-:W-:Y:S10]  /*14f0*/  @P0 BRA `(.L_x_8) ;  /* 0x0000000000100947 */ /* 0x000ff40003800000 */
[----:B------:R-:W-:-:S04]  /*1500*/  LOP3.LUT R2, R5, 0x7fffffff, RZ, 0xc0, !PT ;  /* 0x7fffffff05027812 */ /* 0x000fc800078ec0ff */
[----:B------:R-:W-:Y:S02]  /*1510*/  IADD3 R8, PT, PT, R2, -0x100000, RZ ;  /* 0xfff0000002087810 */ /* 0x000fe40007ffe0ff */
[----:B------:R-:W-:-:S07]  /*1520*/  MOV R2, 0x1540 ;  /* 0x0000154000027802 */ /* 0x000fce0000000f00 */
[----:B0-----:R-:W-:Y:S05]  /*1530*/  CALL.REL.NOINC `($__internal_0_$__cuda_sm20_dblrcp_rn_slowpath_v3) ;  /* 0x0000001c00fc7944 */ /* 0x001fea0003c00000 */
.L_x_8:
[----:B------:R-:W1:Y:S02]  /*1540*/  LDCU.64 UR10, c[0x0][0x380] ;  /* 0x00007000ff0a77ac */ /* 0x000e640008000a00 */
[----:B-1----:R-:W-:-:S04]  /*1550*/  UISETP.LT.AND UP0, UPT, UR10, UR11, UPT ;  /* 0x0000000b0a00728c */ /* 0x002fc8000bf01270 */
[----:B------:R-:W-:-:S04]  /*1560*/  USEL UR4, UR10, UR11, UP0 ;  /* 0x0000000b0a047287 */ /* 0x000fc80008000000 */
[----:B------:R-:W-:-:S09]  /*1570*/  UISETP.GE.AND UP0, UPT, UR4, 0x3, UPT ;  /* 0x000000030400788c */ /* 0x000fd2000bf06270 */
[----:B------:R-:W-:Y:S05]  /*1580*/  BRA.U !UP0, `(.L_x_7) ;  /* 0x0000000908ac7547 */ /* 0x000fea000b800000 */
[----:B------:R-:W1:Y:S01]  /*1590*/  S2R R2, SR_TID.X ;  /* 0x0000000000027919 */ /* 0x000e620000002100 */
[----:B------:R-:W2:Y:S01]  /*15a0*/  LDCU.64 UR8, c[0x0][0x388] ;  /* 0x00007100ff0877ac */ /* 0x000ea20008000a00 */
[----:B------:R-:W-:Y:S01]  /*15b0*/  IMAD.MOV.U32 R3, RZ, RZ, R0 ;  /* 0x000000ffff037224 */ /* 0x000fe200078e0000 */
[----:B--2---:R-:W-:-:S04]  /*15c0*/  UIADD3 UR4, UP0, UPT, UR8, 0x10, URZ ;  /* 0x0000001008047890 */ /* 0x004fc8000ff1e0ff */
[----:B------:R-:W-:Y:S02]  /*15d0*/  UIADD3.X UR8, UPT, UPT, URZ, UR9, URZ, UP0, !UPT ;  /* 0x00000009ff087290 */ /* 0x000fe400087fe4ff */
[----:B------:R-:W-:-:S04]  /*15e0*/  IMAD.U32 R8, RZ, RZ, UR4 ;  /* 0x00000004ff087e24 */ /* 0x000fc8000f8e00ff */
[----:B------:R-:W-:Y:S01]  /*15f0*/  MOV R9, UR8 ;  /* 0x0000000800097c02 */ /* 0x000fe20008000f00 */
[----:B-1----:R-:W-:-:S07]  /*1600*/  IMAD R4, R2, UR10, RZ ;  /* 0x0000000a02047c24 */ /* 0x002fce000f8e02ff */
.L_x_16:
[----:B------:R-:W-:Y:S01]  /*1610*/  ISETP.NE.AND P1, PT, R2, R3, PT ;  /* 0x000000030200720c */ /* 0x000fe20003f25270 */
[----:B------:R-:W-:Y:S01]  /*1620*/  VIADD R3, R3, UR5 ;  /* 0x0000000503037c36 */ /* 0x000fe20008000000 */
[----:B------:R-:W-:Y:S04]  /*1630*/  BSSY.RECONVERGENT B1, `(.L_x_9) ;  /* 0x000009f000017945 */ /* 0x000fe80003800200 */
[----:B------:R-:W-:-:S07]  /*1640*/  ISETP.GE.AND P0, PT, R3, 0x4, PT ;  /* 0x000000040300780c */ /* 0x000fce0003f06270 */
[----:B012---:R-:W-:Y:S06]  /*1650*/  @P1 BRA `(.L_x_10) ;  /* 0x0000000800701947 */ /* 0x007fec0003800000 */
[----:B------:R-:W-:-:S05]  /*1660*/  UMOV UR8, 0x1 ;  /* 0x0000000100087882 */ /* 0x000fca0000000000 */
.L_x_15:
[----:B-1----:R-:W1:Y:S01]  /*1670*/  LDCU.64 UR10, c[0x0][0x380] ;  /* 0x00007000ff0a77ac */ /* 0x002e620008000a00 */
[----:B------:R-:W-:Y:S01]  /*1680*/  IMAD.U32 R5, RZ, RZ, UR8 ;  /* 0x00000008ff057e24 */ /* 0x000fe2000f8e00ff */
[----:B------:R-:W-:Y:S02]  /*1690*/  UISETP.NE.AND UP0, UPT, UR8, UR7, UPT ;  /* 0x000000070800728c */ /* 0x000fe4000bf05270 */
[----:B-1----:R-:W-:Y:S01]  /*16a0*/  UIADD3 UR4, UPT, UPT, UR10, -0x3, URZ ;  /* 0xfffffffd0a047890 */ /* 0x002fe2000fffe0ff */
[----:B------:R-:W-:Y:S01]  /*16b0*/  IADD3 R7, PT, PT, RZ, -UR11, RZ ;  /* 0x8000000bff077c10 */ /* 0x000fe2000fffe0ff */
[----:B------:R-:W-:Y:S01]  /*16c0*/  UIMAD UR9, UR8, UR11, UR11 ;  /* 0x0000000b080972a4 */ /* 0x000fe2000f8e020b */
[----:B------:R-:W-:Y:S01]  /*16d0*/  IMAD R5, R2, UR10, R5 ;  /* 0x0000000a02057c24 */ /* 0x000fe2000f8e0205 */
[----:B------:R-:W-:Y:S02]  /*16e0*/  UISETP.GE.U32.AND UP1, UPT, UR4, 0x3, UPT ;  /* 0x000000030400788c */ /* 0x000fe4000bf26070 */
[----:B------:R-:W-:Y:S01]  /*16f0*/  UIADD3 UR8, UPT, UPT, UR8, 0x1, URZ ;  /* 0x0000000108087890 */ /* 0x000fe2000fffe0ff */
[----:B------:R-:W-:Y:S01]  /*1700*/  IMAD R5, R5, UR11, RZ ;  /* 0x0000000b05057c24 */ /* 0x000fe2000f8e02ff */
[----:B------:R-:W-:Y:S01]  /*1710*/  LEA R7, R7, UR9, 0x1 ;  /* 0x0000000907077c11 */ /* 0x000fe2000f8e08ff */
[----:B------:R-:W-:-:S04]  /*1720*/  UMOV UR4, 0x1 ;  /* 0x0000000100047882 */ /* 0x000fc80000000000 */
[----:B------:R-:W-:Y:S02]  /*1730*/  IMAD R6, R4, UR11, R7 ;  /* 0x0000000b04067c24 */ /* 0x000fe4000f8e0207 */
[----:B------:R-:W-:Y:S01]  /*1740*/  VIADD R7, R5, UR11 ;  /* 0x0000000b05077c36 */ /* 0x000fe20008000000 */
[----:B0-2---:R-:W-:Y:S06]  /*1750*/  BRA.U !UP1, `(.L_x_11) ;  /* 0x0000000509207547 */ /* 0x005fec000b800000 */
[----:B------:R-:W0:Y:S01]  /*1760*/  LDC.64 R14, c[0x0][0x388] ;  /* 0x0000e200ff0e7b82 */ /* 0x000e220000000a00 */
[----:B------:R-:W-:Y:S01]  /*1770*/  VIADD R33, R7, 0x1 ;  /* 0x0000000107217836 */ /* 0x000fe20000000000 */
[----:B------:R-:W-:Y:S01]  /*1780*/  ULOP3.LUT UR4, UR6, 0xfffffffc, URZ, 0xc0, !UPT ;  /* 0xfffffffc06047892 */ /* 0x000fe2000f8ec0ff */
[----:B------:R-:W-:-:S03]  /*1790*/  IADD3 R37, PT, PT, R6, 0x1, RZ ;  /* 0x0000000106257810 */ /* 0x000fc60007ffe0ff */
[----:B------:R-:W-:-:S03]  /*17a0*/  UIADD3 UR9, UPT, UPT, -UR4, URZ, URZ ;  /* 0x000000ff04097290 */ /* 0x000fc6000fffe1ff */
[----:B------:R-:W-:Y:S01]  /*17b0*/  UMOV UR4, URZ ;  /* 0x000000ff00047c82 */ /* 0x000fe20008000000 */
[----:B0-----:R-:W-:-:S04]  /*17c0*/  IMAD.WIDE.U32 R18, R7, 0x8, R14 ;  /* 0x0000000807127825 */ /* 0x001fc800078e000e */
[----:B------:R-:W-:Y:S01]  /*17d0*/  IMAD.WIDE.U32 R16, R5, 0x8, R14 ;  /* 0x0000000805107825 */ /* 0x000fe200078e000e */
[----:B------:R-:W-:-:S03]  /*17e0*/  IADD3 R30, P1, PT, R18, 0x20, RZ ;  /* 0x00000020121e7810 */ /* 0x000fc60007f3e0ff */
[----:B------:R-:W-:Y:S01]  /*17f0*/  IMAD.WIDE.U32 R32, R33, 0x8, R14 ;  /* 0x0000000821207825 */ /* 0x000fe200078e000e */
[----:B------:R-:W-:-:S03]  /*1800*/  IADD3 R26, P2, PT, R16, 0x18, RZ ;  /* 0x00000018101a7810 */ /* 0x000fc60007f5e0ff */
[----:B------:R-:W-:Y:S01]  /*1810*/  IMAD.X R31, RZ, RZ, R19, P1 ;  /* 0x000000ffff1f7224 */ /* 0x000fe200008e0613 */
[----:B------:R-:W-:Y:S01]  /*1820*/  MOV R35, R33 ;  /* 0x0000002100237202 */ /* 0x000fe20000000f00 */
[----:B------:R-:W-:Y:S02]  /*1830*/  IMAD.X R27, RZ, RZ, R17, P2 ;  /* 0x000000ffff1b7224 */ /* 0x000fe400010e0611 */
[----:B------:R-:W-:-:S07]  /*1840*/  IMAD.MOV.U32 R33, RZ, RZ, R5 ;  /* 0x000000ffff217224 */ /* 0x000fce00078e0005 */
.L_x_12:
[----:B------:R-:W-:Y:S01]  /*1850*/  IMAD.WIDE R16, R33, 0x8, R8 ;  /* 0x0000000821107825 */ /* 0x000fe200078e0208 */
[----:B0-----:R-:W-:-:S03]  /*1860*/  MOV R19, R27 ;  /* 0x0000001b00137202 */ /* 0x001fc60000000f00 */
[----:B------:R-:W-:Y:S02]  /*1870*/  IMAD.MOV.U32 R18, RZ, RZ, R26 ;  /* 0x000000ffff127224 */ /* 0x000fe400078e001a */
[----:B------:R-:W2:Y:S01]  /*1880*/  LDG.E.64 R26, desc[UR14][R16.64+-0x10] ;  /* 0xfffff00e101a7981 */ /* 0x000ea2000c1e1b00 */
[----:B------:R-:W-:-:S03]  /*1890*/  IMAD.MOV.U32 R34, RZ, RZ, R32 ;  /* 0x000000ffff227224 */ /* 0x000fc600078e0020 */
[----:B------:R-:W2:Y:S01]  /*18a0*/  LDG.E.64 R28, desc[UR14][R18.64+-0x8] ;  /* 0xfffff80e121c7981 */ /* 0x000ea2000c1e1b00 */
[----:B------:R-:W-:-:S03]  /*18b0*/  IMAD.WIDE R20, R37, 0x8, R8 ;  /* 0x0000000825147825 */ /* 0x000fc600078e0208 */
[----:B------:R-:W3:Y:S04]  /*18c0*/  LDG.E.64 R24, desc[UR14][R34.64] ;  /* 0x0000000e22187981 */ /* 0x000ee8000c1e1b00 */
[----:B------:R-:W4:Y:S01]  /*18d0*/  LDG.E.64 R22, desc[UR14][R20.64+-0x10] ;  /* 0xfffff00e14167981 */ /* 0x000f22000c1e1b00 */
[----:B--2---:R-:W-:-:S08]  /*18e0*/  DADD R26, R28, R26 ;  /* 0x000000001c1a7229 */ /* 0x004fd0000000001a */
[----:B---3--:R-:W-:-:S08]  /*18f0*/  DFMA R24, R12, R24, R26 ;  /* 0x000000180c18722b */ /* 0x008fd0000000001a */
[----:B----4-:R-:W-:Y:S01]  /*1900*/  DFMA R22, R12, R22, R24 ;  /* 0x000000160c16722b */ /* 0x010fe20000000018 */
[----:B------:R-:W-:-:S07]  /*1910*/  VIADD R25, R33, 0x1 ;  /* 0x0000000121197836 */ /* 0x000fce0000000000 */
[----:B------:R-:W-:Y:S01]  /*1920*/  DMUL R26, R22, R10 ;  /* 0x0000000a161a7228 */ /* 0x000fe20000000000 */
[----:B------:R-:W-:-:S06]  /*1930*/  IMAD.WIDE.U32 R22, R25, 0x8, R14 ;  /* 0x0000000819167825 */ /* 0x000fcc00078e000e */
[----:B------:R0:W-:Y:S04]  /*1940*/  STG.E.64 desc[UR14][R22.64], R26 ;  /* 0x0000001a16007986 */ /* 0x0001e8000c101b0e */
[----:B------:R-:W2:Y:S04]  /*1950*/  LDG.E.64 R24, desc[UR14][R18.64] ;  /* 0x0000000e12187981 */ /* 0x000ea8000c1e1b00 */
[----:B------:R-:W3:Y:S01]  /*1960*/  LDG.E.64 R28, desc[UR14][R20.64+-0x8] ;  /* 0xfffff80e141c7981 */ /* 0x000ee2000c1e1b00 */
[----:B0-----:R-:W-:Y:S01]  /*1970*/  MOV R22, R30 ;  /* 0x0000001e00167202 */ /* 0x001fe20000000f00 */
[----:B------:R-:W-:-:S05]  /*1980*/  IMAD.MOV.U32 R23, RZ, RZ, R31 ;  /* 0x000000ffff177224 */ /* 0x000fca00078e001f */
[----:B------:R-:W4:Y:S01]  /*1990*/  LDG.E.64 R30, desc[UR14][R22.64+-0x10] ;  /* 0xfffff00e161e7981 */ /* 0x000f22000c1e1b00 */
[----:B--2---:R-:W-:-:S08]  /*19a0*/  DADD R24, R26, R24 ;  /* 0x000000001a187229 */ /* 0x004fd00000000018 */
[----:B----4-:R-:W-:-:S08]  /*19b0*/  DFMA R24, R12, R30, R24 ;  /* 0x0000001e0c18722b */ /* 0x010fd00000000018 */
[----:B---3--:R-:W-:-:S08]  /*19c0*/  DFMA R24, R12, R28, R24 ;  /* 0x0000001c0c18722b */ /* 0x008fd00000000018 */
[----:B------:R-:W-:Y:S02]  /*19d0*/  DMUL R30, R24, R10 ;  /* 0x0000000a181e7228 */ /* 0x000fe40000000000 */
[----:B------:R-:W2:Y:S05]  /*19e0*/  LDG.E.64 R24, desc[UR14][R18.64+0x8] ;  /* 0x0000080e12187981 */ /* 0x000eaa000c1e1b00 */
[----:B------:R0:W-:Y:S04]  /*19f0*/  STG.E.64 desc[UR14][R18.64+-0x8], R30 ;  /* 0xfffff81e12007986 */ /* 0x0001e8000c101b0e */
[----:B------:R-:W2:Y:S04]  /*1a00*/  LDG.E.64 R26, desc[UR14][R16.64] ;  /* 0x0000000e101a7981 */ /* 0x000ea8000c1e1b00 */
[----:B------:R-:W3:Y:S04]  /*1a10*/  LDG.E.64 R28, desc[UR14][R22.64+-0x8] ;  /* 0xfffff80e161c7981 */ /* 0x000ee8000c1e1b00 */
[----:B0-----:R-:W4:Y:S01]  /*1a20*/  LDG.E.64 R30, desc[UR14][R20.64] ;  /* 0x0000000e141e7981 */ /* 0x001f22000c1e1b00 */
[----:B--2---:R-:W-:-:S08]  /*1a30*/  DADD R24, R24, R26 ;  /* 0x0000000018187229 */ /* 0x004fd0000000001a */
[----:B---3--:R-:W-:-:S08]  /*1a40*/  DFMA R24, R12, R28, R24 ;  /* 0x0000001c0c18722b */ /* 0x008fd00000000018 */
[----:B----4-:R-:W-:-:S08]  /*1a50*/  DFMA R24, R12, R30, R24 ;  /* 0x0000001e0c18722b */ /* 0x010fd00000000018 */
[----:B------:R-:W-:Y:S02]  /*1a60*/  DMUL R26, R24, R10 ;  /* 0x0000000a181a7228 */ /* 0x000fe40000000000 */
[----:B------:R-:W2:Y:S05]  /*1a70*/  LDG.E.64 R24, desc[UR14][R18.64+0x10] ;  /* 0x0000100e12187981 */ /* 0x000eaa000c1e1b00 */
[----:B------:R0:W-:Y:S04]  /*1a80*/  STG.E.64 desc[UR14][R18.64], R26 ;  /* 0x0000001a12007986 */ /* 0x0001e8000c101b0e */
[----:B------:R-:W2:Y:S04]  /*1a90*/  LDG.E.64 R28, desc[UR14][R16.64+0x8] ;  /* 0x0000080e101c7981 */ /* 0x000ea8000c1e1b00 */
[----:B------:R-:W3:Y:S04]  /*1aa0*/  LDG.E.64 R30, desc[UR14][R20.64+0x8] ;  /* 0x0000080e141e7981 */ /* 0x000ee8000c1e1b00 */
[----:B0-----:R-:W4:Y:S01]  /*1ab0*/  LDG.E.64 R26, desc[UR14][R22.64] ;  /* 0x0000000e161a7981 */ /* 0x001f22000c1e1b00 */
[----:B------:R-:W-:-:S04]  /*1ac0*/  UIADD3 UR9, UPT, UPT, UR9, 0x4, URZ ;  /* 0x0000000409097890 */ /* 0x000fc8000fffe0ff */
[----:B------:R-:W-:Y:S01]  /*1ad0*/  UISETP.NE.AND UP1, UPT, UR9, URZ, UPT ;  /* 0x000000ff0900728c */ /* 0x000fe2000bf25270 */
[----:B------:R-:W-:Y:S01]  /*1ae0*/  IADD3 R32, P1, PT, R32, 0x20, RZ ;  /* 0x0000002020207810 */ /* 0x000fe20007f3e0ff */
[----:B------:R-:W-:Y:S02]  /*1af0*/  VIADD R37, R37, 0x4 ;  /* 0x0000000425257836 */ /* 0x000fe40000000000 */
[----:B------:R-:W-:Y:S01]  /*1b00*/  VIADD R33, R33, 0x4 ;  /* 0x0000000421217836 */ /* 0x000fe20000000000 */
[----:B------:R-:W-:Y:S01]  /*1b10*/  IADD3.X R35, PT, PT, RZ, R35, RZ, P1, !PT ;  /* 0x00000023ff237210 */ /* 0x000fe20000ffe4ff */
[----:B------:R-:W-:Y:S01]  /*1b20*/  UIADD3 UR4, UPT, UPT, UR4, 0x4, URZ ;  /* 0x0000000404047890 */ /* 0x000fe2000fffe0ff */
[----:B--2---:R-:W-:-:S08]  /*1b30*/  DADD R24, R24, R28 ;  /* 0x0000000018187229 */ /* 0x004fd0000000001c */
[----:B----4-:R-:W-:-:S08]  /*1b40*/  DFMA R24, R12, R26, R24 ;  /* 0x0000001a0c18722b */ /* 0x010fd00000000018 */
[----:B---3--:R-:W-:-:S08]  /*1b50*/  DFMA R24, R12, R30, R24 ;  /* 0x0000001e0c18722b */ /* 0x008fd00000000018 */
[----:B------:R-:W-:-:S07]  /*1b60*/  DMUL R24, R24, R10 ;  /* 0x0000000a18187228 */ /* 0x000fce0000000000 */
[----:B------:R0:W-:Y:S01]  /*1b70*/  STG.E.64 desc[UR14][R18.64+0x8], R24 ;  /* 0x0000081812007986 */ /* 0x0001e2000c101b0e */
[----:B------:R-:W-:Y:S02]  /*1b80*/  IADD3 R30, P2, PT, R22, 0x20, RZ ;  /* 0x00000020161e7810 */ /* 0x000fe40007f5e0ff */
[----:B------:R-:W-:-:S03]  /*1b90*/  IADD3 R26, P3, PT, R18, 0x20, RZ ;  /* 0x00000020121a7810 */ /* 0x000fc60007f7e0ff */
[----:B------:R-:W-:Y:S01]  /*1ba0*/  IMAD.X R31, RZ, RZ, R23, P2 ;  /* 0x000000ffff1f7224 */ /* 0x000fe200010e0617 */
[----:B------:R-:W-:Y:S01]  /*1bb0*/  IADD3.X R27, PT, PT, RZ, R19, RZ, P3, !PT ;  /* 0x00000013ff1b7210 */ /* 0x000fe20001ffe4ff */
[----:B------:R-:W-:Y:S08]  /*1bc0*/  BRA.U UP1, `(.L_x_12) ;  /* 0xfffffffd01207547 */ /* 0x000ff0000b83ffff */
[----:B------:R-:W-:-:S12]  /*1bd0*/  UIADD3 UR4, UPT, UPT, UR4, 0x1, URZ ;  /* 0x0000000104047890 */ /* 0x000fd8000fffe0ff */
.L_x_11:
[----:B------:R-:W-:-:S09]  /*1be0*/  ULOP3.LUT UP1, URZ, UR6, 0x3, URZ, 0xc0, !UPT ;  /* 0x0000000306ff7892 */ /* 0x000fd2000f82c0ff */
[----:B------:R-:W-:Y:S05]  /*1bf0*/  BRA.U !UP1, `(.L_x_13) ;  /* 0x0000000509047547 */ /* 0x000fea000b800000 */
[----:B------:R-:W-:Y:S02]  /*1c00*/  ULOP3.LUT UR9, UR10, 0x3, URZ, 0xc0, !UPT ;  /* 0x000000030a097892 */ /* 0x000fe4000f8ec0ff */
[----:B------:R-:W-:Y:S02]  /*1c10*/  ULOP3.LUT UR11, UR10, 0x1, URZ, 0xc0, !UPT ;  /* 0x000000010a0b7892 */ /* 0x000fe4000f8ec0ff */
[----:B------:R-:W-:Y:S02]  /*1c20*/  UISETP.NE.AND UP1, UPT, UR9, 0x3, UPT ;  /* 0x000000030900788c */ /* 0x000fe4000bf25270 */
[----:B------:R-:W-:-:S07]  /*1c30*/  UISETP.NE.U32.AND UP2, UPT, UR11, 0x1, UPT ;  /* 0x000000010b00788c */ /* 0x000fce000bf45070 */
[----:B------:R-:W-:Y:S05]  /*1c40*/  BRA.U !UP1, `(.L_x_14) ;  /* 0x0000000109907547 */ /* 0x000fea000b800000 */
[----:B0-----:R-:W0:Y:S01]  /*1c50*/  LDC.64 R16, c[0x0][0x388] ;  /* 0x0000e200ff107b82 */ /* 0x001e220000000a00 */
[----:B------:R-:W1:Y:S01]  /*1c60*/  LDCU.64 UR10, c[0x0][0x388] ;  /* 0x00007100ff0a77ac */ /* 0x000e620008000a00 */
[C---:B------:R-:W-:Y:S01]  /*1c70*/  VIADD R29, R5.reuse, UR4 ;  /* 0x00000004051d7c36 */ /* 0x040fe20008000000 */
[----:B------:R-:W-:Y:S01]  /*1c80*/  IADD3 R15, P1, PT, R5, UR4, RZ ;  /* 0x00000004050f7c10 */ /* 0x000fe2000ff3e0ff */
[----:B------:R-:W-:-:S03]  /*1c90*/  VIADD R23, R7, UR4 ;  /* 0x0000000407177c36 */ /* 0x000fc60008000000 */
[----:B------:R-:W-:Y:S01]  /*1ca0*/  IADD3 R27, PT, PT, R29, -0x1, RZ ;  /* 0xffffffff1d1b7810 */ /* 0x000fe20007ffe0ff */
[----:B------:R-:W-:Y:S01]  /*1cb0*/  IMAD.X R18, RZ, RZ, RZ, P1 ;  /* 0x000000ffff127224 */ /* 0x000fe200008e06ff */
[----:B-1----:R-:W-:-:S04]  /*1cc0*/  LEA R14, P1, R15, UR10, 0x3 ;  /* 0x0000000a0f0e7c11 */ /* 0x002fc8000f8218ff */
[----:B------:R-:W-:Y:S01]  /*1cd0*/  LEA.HI.X R15, R15, UR11, R18, 0x3, P1 ;  /* 0x0000000b0f0f7c11 */ /* 0x000fe200088f1c12 */
[----:B0-----:R-:W-:-:S04]  /*1ce0*/  IMAD.WIDE R26, R27, 0x8, R16 ;  /* 0x000000081b1a7825 */ /* 0x001fc800078e0210 */
[----:B------:R-:W2:Y:S01]  /*1cf0*/  LDG.E.64 R24, desc[UR14][R14.64+0x8] ;  /* 0x0000080e0e187981 */ /* 0x000ea2000c1e1b00 */
[----:B------:R-:W-:-:S03]  /*1d00*/  IMAD.WIDE.U32 R22, R23, 0x8, R16 ;  /* 0x0000000817167825 */ /* 0x000fc600078e0010 */
[----:B------:R-:W2:Y:S01]  /*1d10*/  LDG.E.64 R26, desc[UR14][R26.64] ;  /* 0x0000000e1a1a7981 */ /* 0x000ea2000c1e1b00 */
[----:B------:R-:W-:-:S03]  /*1d20*/  VIADD R19, R6, UR4 ;  /* 0x0000000406137c36 */ /* 0x000fc60008000000 */
[----:B------:R-:W3:Y:S01]  /*1d30*/  LDG.E.64 R22, desc[UR14][R22.64] ;  /* 0x0000000e16167981 */ /* 0x000ee2000c1e1b00 */
[----:B------:R-:W-:-:S05]  /*1d40*/  IMAD.WIDE R18, R19, 0x8, R16 ;  /* 0x0000000813127825 */ /* 0x000fca00078e0210 */
[----:B------:R-:W4:Y:S01]  /*1d50*/  LDG.E.64 R20, desc[UR14][R18.64] ;  /* 0x0000000e12147981 */ /* 0x000f22000c1e1b00 */
[----:B--2---:R-:W-:-:S08]  /*1d60*/  DADD R24, R24, R26 ;  /* 0x0000000018187229 */ /* 0x004fd0000000001a */
[----:B---3--:R-:W-:-:S08]  /*1d70*/  DFMA R24, R12, R22, R24 ;  /* 0x000000160c18722b */ /* 0x008fd00000000018 */
[----:B----4-:R-:W-:Y:S01]  /*1d80*/  DFMA R20, R12, R20, R24 ;  /* 0x000000140c14722b */ /* 0x010fe20000000018 */
[----:B------:R-:W-:Y:S01]  /*1d90*/  IADD3 R27, P1, PT, R7, UR4, RZ ;  /* 0x00000004071b7c10 */ /* 0x000fe2000ff3e0ff */
[----:B------:R-:W-:-:S06]  /*1da0*/  IMAD.WIDE.U32 R24, R29, 0x8, R16 ;  /* 0x000000081d187825 */ /* 0x000fcc00078e0010 */
[----:B------:R-:W-:Y:S01]  /*1db0*/  DMUL R20, R20, R10 ;  /* 0x0000000a14147228 */ /* 0x000fe20000000000 */
[----:B------:R-:W-:Y:S02]  /*1dc0*/  IADD3.X R28, PT, PT, RZ, RZ, RZ, P1, !PT ;  /* 0x000000ffff1c7210 */ /* 0x000fe40000ffe4ff */
[----:B------:R-:W-:-:S04]  /*1dd0*/  LEA R26, P1, R27, UR10, 0x3 ;  /* 0x0000000a1b1a7c11 */ /* 0x000fc8000f8218ff */
[----:B------:R1:W-:Y:S01]  /*1de0*/  STG.E.64 desc[UR14][R24.64], R20 ;  /* 0x0000001418007986 */ /* 0x0003e2000c101b0e */
[----:B------:R-:W-:-:S03]  /*1df0*/  LEA.HI.X R27, R27, UR11, R28, 0x3, P1 ;  /* 0x0000000b1b1b7c11 */ /* 0x000fc600088f1c1c */
[----:B------:R-:W2:Y:S04]  /*1e00*/  LDG.E.64 R16, desc[UR14][R14.64+0x10] ;  /* 0x0000100e0e107981 */ /* 0x000ea8000c1e1b00 */
[----:B------:R-:W3:Y:S04]  /*1e10*/  LDG.E.64 R22, desc[UR14][R26.64+0x8] ;  /* 0x0000080e1a167981 */ /* 0x000ee8000c1e1b00 */
[----:B------:R-:W4:Y:S01]  /*1e20*/  LDG.E.64 R18, desc[UR14][R18.64+0x8] ;  /* 0x0000080e12127981 */ /* 0x000f22000c1e1b00 */
[----:B------:R-:W-:Y:S01]  /*1e30*/  UIADD3 UR4, UPT, UPT, UR4, 0x2, URZ ;  /* 0x0000000204047890 */ /* 0x000fe2000fffe0ff */
[----:B--2---:R-:W-:-:S08]  /*1e40*/  DADD R16, R20, R16 ;  /* 0x0000000014107229 */ /* 0x004fd00000000010 */
[----:B---3--:R-:W-:-:S08]  /*1e50*/  DFMA R16, R12, R22, R16 ;  /* 0x000000160c10722b */ /* 0x008fd00000000010 */
[----:B----4-:R-:W-:-:S08]  /*1e60*/  DFMA R16, R12, R18, R16 ;  /* 0x000000120c10722b */ /* 0x010fd00000000010 */
[----:B------:R-:W-:-:S07]  /*1e70*/  DMUL R16, R16, R10 ;  /* 0x0000000a10107228 */ /* 0x000fce0000000000 */
[----:B------:R1:W-:Y:S04]  /*1e80*/  STG.E.64 desc[UR14][R14.64+0x8], R16 ;  /* 0x000008100e007986 */ /* 0x0003e8000c101b0e */
.L_x_14:
[----:B------:R-:W-:Y:S05]  /*1e90*/  BRA.U UP2, `(.L_x_13) ;  /* 0x00000001025c7547 */ /* 0x000fea000b800000 */
[----:B-1----:R-:W1:Y:S01]  /*1ea0*/  LDC.64 R14, c[0x0][0x388] ;  /* 0x0000e200ff0e7b82 */ /* 0x002e620000000a00 */
[----:B------:R-:W2:Y:S01]  /*1eb0*/  LDCU.64 UR10, c[0x0][0x388] ;  /* 0x00007100ff0a77ac */ /* 0x000ea20008000a00 */
[C---:B0-----:R-:W-:Y:S01]  /*1ec0*/  IADD3 R16, P1, PT, R5.reuse, UR4, RZ ;  /* 0x0000000405107c10 */ /* 0x041fe2000ff3e0ff */
[----:B------:R-:W-:Y:S02]  /*1ed0*/  VIADD R5, R5, UR4 ;  /* 0x0000000405057c36 */ /* 0x000fe40008000000 */
[----:B------:R-:W-:Y:S02]  /*1ee0*/  VIADD R21, R7, UR4 ;  /* 0x0000000407157c36 */ /* 0x000fe40008000000 */
[----:B------:R-:W-:Y:S01]  /*1ef0*/  IMAD.X R19, RZ, RZ, RZ, P1 ;  /* 0x000000ffff137224 */ /* 0x000fe200008e06ff */
[----:B------:R-:W-:Y:S02]  /*1f00*/  IADD3 R17, PT, PT, R5, -0x1, RZ ;  /* 0xffffffff05117810 */ /* 0x000fe40007ffe0ff */
[----:B--2---:R-:W-:-:S04]  /*1f10*/  LEA R22, P1, R16, UR10, 0x3 ;  /* 0x0000000a10167c11 */ /* 0x004fc8000f8218ff */
[----:B------:R-:W-:Y:S01]  /*1f20*/  LEA.HI.X R23, R16, UR11, R19, 0x3, P1 ;  /* 0x0000000b10177c11 */ /* 0x000fe200088f1c13 */
[----:B-1----:R-:W-:-:S04]  /*1f30*/  IMAD.WIDE R16, R17, 0x8, R14 ;  /* 0x0000000811107825 */ /* 0x002fc800078e020e */
[----:B------:R-:W2:Y:S01]  /*1f40*/  LDG.E.64 R18, desc[UR14][R22.64+0x8] ;  /* 0x0000080e16127981 */ /* 0x000ea2000c1e1b00 */
[----:B------:R-:W-:-:S03]  /*1f50*/  IMAD.WIDE.U32 R20, R21, 0x8, R14 ;  /* 0x0000000815147825 */ /* 0x000fc600078e000e */
[----:B------:R-:W2:Y:S01]  /*1f60*/  LDG.E.64 R16, desc[UR14][R16.64] ;  /* 0x0000000e10107981 */ /* 0x000ea2000c1e1b00 */
[----:B------:R-:W-:-:S03]  /*1f70*/  VIADD R7, R6, UR4 ;  /* 0x0000000406077c36 */ /* 0x000fc60008000000 */
[----:B------:R-:W3:Y:S01]  /*1f80*/  LDG.E.64 R20, desc[UR14][R20.64] ;  /* 0x0000000e14147981 */ /* 0x000ee2000c1e1b00 */
[----:B------:R-:W-:-:S06]  /*1f90*/  IMAD.WIDE R6, R7, 0x8, R14 ;  /* 0x0000000807067825 */ /* 0x000fcc00078e020e */
[----:B------:R-:W4:Y:S01]  /*1fa0*/  LDG.E.64 R6, desc[UR14][R6.64] ;  /* 0x0000000e06067981 */ /* 0x000f22000c1e1b00 */
[----:B------:R-:W-:Y:S01]  /*1fb0*/  IMAD.WIDE.U32 R14, R5, 0x8, R14 ;  /* 0x00000008050e7825 */ /* 0x000fe200078e000e */
[----:B--2---:R-:W-:-:S08]  /*1fc0*/  DADD R18, R18, R16 ;  /* 0x0000000012127229 */ /* 0x004fd00000000010 */
[----:B---3--:R-:W-:-:S08]  /*1fd0*/  DFMA R18, R12, R20, R18 ;  /* 0x000000140c12722b */ /* 0x008fd00000000012 */
[----:B----4-:R-:W-:-:S08]  /*1fe0*/  DFMA R18, R12, R6, R18 ;  /* 0x000000060c12722b */ /* 0x010fd00000000012 */
[----:B------:R-:W-:-:S07]  /*1ff0*/  DMUL R18, R18, R10 ;  /* 0x0000000a12127228 */ /* 0x000fce0000000000 */
[----:B------:R2:W-:Y:S04]  /*2000*/  STG.E.64 desc[UR14][R14.64], R18 ;  /* 0x000000120e007986 */ /* 0x0005e8000c101b0e */
.L_x_13:
[----:B------:R-:W-:Y:S05]  /*2010*/  BRA.U UP0, `(.L_x_15) ;  /* 0xfffffff500947547 */ /* 0x000fea000b83ffff */
.L_x_10:
[----:B------:R-:W-:Y:S05]  /*2020*/  BSYNC.RECONVERGENT B1 ;  /* 0x0000000000017941 */ /* 0x000fea0003800200 */
.L_x_9:
[----:B------:R-:W-:Y:S05]  /*2030*/  @!P0 BRA `(.L_x_16) ;  /* 0xfffffff400748947 */ /* 0x000fea000383ffff */
.L_x_7:
[----:B------:R-:W-:Y:S05]  /*2040*/  BSYNC.RECONVERGENT B0 ;  /* 0x0000000000007941 */ /* 0x000fea0003800200 */
.L_x_6:
[----:B------:R-:W-:-:S13]  /*2050*/  ISETP.GE.AND P0, PT, R0, UR12, PT ;  /* 0x0000000c00007c0c */ /* 0x000fda000bf06270 */
[----:B------:R-:W-:Y:S05]  /*2060*/  @P0 EXIT ;  /* 0x000000000000094d */ /* 0x000fea0003800000 */
[----:B------:R-:W3:Y:S01]  /*2070*/  I2F.U32.RP R7, UR5 ;  /* 0x0000000500077d06 */ /* 0x000ee20008209000 */
[----:B------:R-:W-:Y:S01]  /*2080*/  VIADD R6, R0, UR5 ;  /* 0x0000000500067c36 */ /* 0x000fe20008000000 */
[----:B------:R-:W-:Y:S01]  /*2090*/  ISETP.NE.U32.AND P2, PT, RZ, UR5, PT ;  /* 0x00000005ff007c0c */ /* 0x000fe2000bf45070 */
[----:B-1----:R-:W-:Y:S01]  /*20a0*/  IMAD R9, RZ, RZ, -UR5 ;  /* 0x80000005ff097e24 */ /* 0x002fe2000f8e02ff */
[----:B------:R-:W-:Y:S02]  /*20b0*/  BSSY.RECONVERGENT B0, `(.L_x_17) ;  /* 0x000006f000007945 */ /* 0x000fe40003800200 */
[C---:B------:R-:W-:Y:S02]  /*20c0*/  ISETP.GE.AND P0, PT, R6.reuse, UR12, PT ;  /* 0x0000000c06007c0c */ /* 0x040fe4000bf06270 */
[----:B------:R-:W-:Y:S02]  /*20d0*/  VIMNMX R4, PT, PT, R6, UR12, !PT ;  /* 0x0000000c06047c48 */ /* 0x000fe4000ffe0100 */
[----:B------:R-:W-:-:S04]  /*20e0*/  SEL R5, RZ, 0x1, P0 ;  /* 0x00000001ff057807 */ /* 0x000fc80000000000 */
[----:B------:R-:W-:Y:S01]  /*20f0*/  IADD3 R4, PT, PT, R4, -R6, -R5 ;  /* 0x8000000604047210 */ /* 0x000fe20007ffe805 */
[----:B---3--:R-:W1:Y:S02]  /*2100*/  MUFU.RCP R7, R7 ;  /* 0x0000000700077308 */ /* 0x008e640000001000 */
[----:B-1----:R-:W-:-:S06]  /*2110*/  IADD3 R2, PT, PT, R7, 0xffffffe, RZ ;  /* 0x0ffffffe07027810 */ /* 0x002fcc0007ffe0ff */
[----:B------:R1:W3:Y:S02]  /*2120*/  F2I.FTZ.U32.TRUNC.NTZ R3, R2 ;  /* 0x0000000200037305 */ /* 0x0002e4000021f000 */
[----:B-1----:R-:W-:Y:S01]  /*2130*/  MOV R2, RZ ;  /* 0x000000ff00027202 */ /* 0x002fe20000000f00 */
[----:B---3--:R-:W-:-:S04]  /*2140*/  IMAD R9, R9, R3, RZ ;  /* 0x0000000309097224 */ /* 0x008fc800078e02ff */
        /* <DEDUP_REMOVED lines=10> */
[----:B------:R-:W-:-:S05]  /*21f0*/  IMAD.IADD R10, R5, 0x1, R10 ;  /* 0x00000001050a7824 */ /* 0x000fca00078e020a */
[----:B------:R-:W-:-:S04]  /*2200*/  LOP3.LUT R2, R10, 0x3, RZ, 0xc0, !PT ;  /* 0x000000030a027812 */ /* 0x000fc800078ec0ff */
[----:B------:R-:W-:-:S13]  /*2210*/  ISETP.NE.AND P0, PT, R2, 0x3, PT ;  /* 0x000000030200780c */ /* 0x000fda0003f05270 */
[----:B------:R-:W-:Y:S05]  /*2220*/  @!P0 BRA `(.L_x_18) ;  /* 0x00000004005c8947 */ /* 0x000fea0003800000 */
[----:B------:R-:W-:Y:S01]  /*2230*/  IABS R11, UR12 ;  /* 0x0000000c000b7c13 */ /* 0x000fe20008000000 */
[----:B------:R-:W1:Y:S01]  /*2240*/  LDC.64 R2, c[0x0][0x388] ;  /* 0x0000e200ff027b82 */ /* 0x000e620000000a00 */
[----:B------:R-:W-:Y:S01]  /*2250*/  VIADD R12, R10, 0x1 ;  /* 0x000000010a0c7836 */ /* 0x000fe20000000000 */
[----:B------:R-:W-:Y:S01]  /*2260*/  BSSY.RECONVERGENT B1, `(.L_x_19) ;  /* 0x0000052000017945 */ /* 0x000fe20003800200 */
[----:B------:R-:W3:Y:S01]  /*2270*/  I2F.RP R13, R11 ;  /* 0x0000000b000d7306 */ /* 0x000ee20000209400 */
[----:B------:R-:W-:-:S04]  /*2280*/  ISETP.NE.AND P0, PT, RZ, UR6, PT ;  /* 0x00000006ff007c0c */ /* 0x000fc8000bf05270 */
[----:B------:R-:W4:Y:S08]  /*2290*/  LDC.64 R4, c[0x0][0x390] ;  /* 0x0000e400ff047b82 */ /* 0x000f300000000a00 */
[----:B------:R-:W1:Y:S01]  /*22a0*/  LDC.64 R6, c[0x0][0x398] ;  /* 0x0000e600ff067b82 */ /* 0x000e620000000a00 */
[----:B---3--:R-:W2:Y:S07]  /*22b0*/  MUFU.RCP R13, R13 ;  /* 0x0000000d000d7308 */ /* 0x008eae0000001000 */
[----:B------:R-:W3:Y:S01]  /*22c0*/  LDC.64 R8, c[0x0][0x380] ;  /* 0x0000e000ff087b82 */ /* 0x000ee20000000a00 */
[----:B--2---:R-:W-:Y:S01]  /*22d0*/  IADD3 R14, PT, PT, R13, 0xffffffe, RZ ;  /* 0x0ffffffe0d0e7810 */ /* 0x004fe20007ffe0ff */
[----:B------:R-:W-:-:S03]  /*22e0*/  VIADD R13, R0, 0x1 ;  /* 0x00000001000d7836 */ /* 0x000fc60000000000 */
[----:B------:R2:W0:Y:S02]  /*22f0*/  F2I.FTZ.U32.TRUNC.NTZ R15, R14 ;  /* 0x0000000e000f7305 */ /* 0x000424000021f000 */
[----:B--2---:R-:W-:Y:S02]  /*2300*/  HFMA2 R14, -RZ, RZ, 0, 0 ;  /* 0x00000000ff0e7431 */ /* 0x004fe400000001ff */
[----:B0-----:R-:W-:-:S04]  /*2310*/  IMAD.MOV R16, RZ, RZ, -R15 ;  /* 0x000000ffff107224 */ /* 0x001fc800078e0a0f */
[----:B------:R-:W-:Y:S01]  /*2320*/  IMAD R17, R16, R11, RZ ;  /* 0x0000000b10117224 */ /* 0x000fe200078e02ff */
[----:B------:R-:W-:Y:S02]  /*2330*/  LOP3.LUT R16, R12, 0x3, RZ, 0xc0, !PT ;  /* 0x000000030c107812 */ /* 0x000fe400078ec0ff */
[----:B------:R-:W-:Y:S01]  /*2340*/  LOP3.LUT R12, RZ, UR6, RZ, 0x33, !PT ;  /* 0x00000006ff0c7c12 */ /* 0x000fe2000f8e33ff */
[----:B------:R-:W-:-:S04]  /*2350*/  IMAD.HI.U32 R14, R15, R17, R14 ;  /* 0x000000110f0e7227 */ /* 0x000fc800078e000e */
[----:B-1--4-:R-:W-:-:S07]  /*2360*/  IMAD.MOV R15, RZ, RZ, -R16 ;  /* 0x000000ffff0f7224 */ /* 0x012fce00078e0a10 */
.L_x_20:
[----:B------:R-:W-:Y:S01]  /*2370*/  IABS R16, UR12 ;  /* 0x0000000c00107c13 */ /* 0x000fe20008000000 */
[----:B------:R-:W-:Y:S01]  /*2380*/  UIADD3 UR4, UPT, UPT, -UR12, URZ, URZ ;  /* 0x000000ff0c047290 */ /* 0x000fe2000fffe1ff */
[----:B0-----:R-:W-:Y:S02]  /*2390*/  IADD3 R20, PT, PT, R13, -0x1, RZ ;  /* 0xffffffff0d147810 */ /* 0x001fe40007ffe0ff */
[----:B------:R-:W-:Y:S01]  /*23a0*/  IABS R17, UR6 ;  /* 0x0000000600117c13 */ /* 0x000fe20008000000 */
[----:B------:R-:W-:Y:S01]  /*23b0*/  IMAD.MOV R19, RZ, RZ, -R16 ;  /* 0x000000ffff137224 */ /* 0x000fe200078e0a10 */
[----:B------:R-:W-:-:S03]  /*23c0*/  IABS R18, R20 ;  /* 0x0000001400127213 */ /* 0x000fc60000000000 */
[----:B------:R-:W-:Y:S02]  /*23d0*/  IMAD.MOV.U32 R16, RZ, RZ, R17 ;  /* 0x000000ffff107224 */ /* 0x000fe400078e0011 */
[----:B------:R-:W-:Y:S02]  /*23e0*/  IMAD.HI.U32 R17, R14, R18, RZ ;  /* 0x000000120e117227 */ /* 0x000fe400078e00ff */
[----:B------:R-:W0:Y:S02]  /*23f0*/  I2F.RP R21, R16 ;  /* 0x0000001000157306 */ /* 0x000e240000209400 */
[----:B------:R-:W-:Y:S01]  /*2400*/  IMAD R18, R17, R19, R18 ;  /* 0x0000001311127224 */ /* 0x000fe200078e0212 */
[----:B------:R-:W-:-:S04]  /*2410*/  IABS R19, UR12 ;  /* 0x0000000c00137c13 */ /* 0x000fc80008000000 */
        /* <DEDUP_REMOVED lines=8> */
[----:B0-----:R-:W-:Y:S01]  /*24a0*/  VIADD R19, R21, 0xffffffe ;  /* 0x0ffffffe15137836 */ /* 0x001fe20000000000 */
[----:B------:R-:W-:-:S05]  /*24b0*/  IABS R18, UR6 ;  /* 0x0000000600127c13 */ /* 0x000fca0008000000 */
[----:B------:R-:W-:Y:S01]  /*24c0*/  @P1 IADD3 R17, PT, PT, R17, 0x1, RZ ;  /* 0x0000000111111810 */ /* 0x000fe20007ffe0ff */
[----:B------:R-:W0:Y:S01]  /*24d0*/  F2I.FTZ.U32.TRUNC.NTZ R19, R19 ;  /* 0x0000001300137305 */ /* 0x000e22000021f000 */
[----:B------:R-:W-:Y:S02]  /*24e0*/  IMAD.MOV R22, RZ, RZ, -R18 ;  /* 0x000000ffff167224 */ /* 0x000fe400078e0a12 */
[----:B------:R-:W-:Y:S02]  /*24f0*/  IMAD.MOV.U32 R18, RZ, RZ, RZ ;  /* 0x000000ffff127224 */ /* 0x000fe400078e00ff */
[----:B------:R-:W-:-:S04]  /*2500*/  IMAD.MOV.U32 R21, RZ, RZ, R17 ;  /* 0x000000ffff157224 */ /* 0x000fc800078e0011 */
[----:B------:R-:W-:Y:S01]  /*2510*/  @!P3 IMAD.MOV R21, RZ, RZ, -R21 ;  /* 0x000000ffff15b224 */ /* 0x000fe200078e0a15 */
[----:B------:R-:W-:Y:S02]  /*2520*/  @!P2 LOP3.LUT R21, RZ, UR12, RZ, 0x33, !PT ;  /* 0x0000000cff15ac12 */ /* 0x000fe4000f8e33ff */
[----:B0-----:R-:W-:-:S03]  /*2530*/  IADD3 R23, PT, PT, RZ, -R19, RZ ;  /* 0x80000013ff177210 */ /* 0x001fc60007ffe0ff */
[----:B------:R-:W-:Y:S02]  /*2540*/  IMAD R17, R21, UR4, R20 ;  /* 0x0000000415117c24 */ /* 0x000fe4000f8e0214 */
[----:B------:R-:W-:-:S03]  /*2550*/  IMAD R23, R23, R16, RZ ;  /* 0x0000001017177224 */ /* 0x000fc600078e02ff */
[----:B------:R-:W-:Y:S02]  /*2560*/  IABS R20, R17 ;  /* 0x0000001100147213 */ /* 0x000fe40000000000 */
[----:B------:R-:W-:Y:S01]  /*2570*/  LOP3.LUT R17, R17, UR6, RZ, 0x3c, !PT ;  /* 0x0000000611117c12 */ /* 0x000fe2000f8e3cff */
[----:B------:R-:W-:Y:S01]  /*2580*/  IMAD.HI.U32 R18, R19, R23, R18 ;  /* 0x0000001713127227 */ /* 0x000fe200078e0012 */
[----:B------:R-:W-:Y:S02]  /*2590*/  MOV R19, R20 ;  /* 0x0000001400137202 */ /* 0x000fe40000000f00 */
[----:B------:R-:W-:Y:S01]  /*25a0*/  ISETP.GE.AND P3, PT, R17, RZ, PT ;  /* 0x000000ff1100720c */ /* 0x000fe20003f66270 */
[----:B------:R-:W-:Y:S02]  /*25b0*/  IMAD.MOV.U32 R20, RZ, RZ, R22 ;  /* 0x000000ffff147224 */ /* 0x000fe400078e0016 */
[----:B------:R-:W-:-:S04]  /*25c0*/  IMAD.HI.U32 R18, R18, R19, RZ ;  /* 0x0000001312127227 */ /* 0x000fc800078e00ff */
[----:B------:R-:W-:Y:S02]  /*25d0*/  IMAD R19, R18, R20, R19 ;  /* 0x0000001412137224 */ /* 0x000fe400078e0213 */
[----:B------:R-:W-:-:S03]  /*25e0*/  IMAD.WIDE R22, R0, 0x8, R4 ;  /* 0x0000000800167825 */ /* 0x000fc600078e0204 */
[----:B------:R-:W-:-:S13]  /*25f0*/  ISETP.GT.U32.AND P2, PT, R16, R19, PT ;  /* 0x000000131000720c */ /* 0x000fda0003f44070 */
[----:B------:R-:W-:Y:S01]  /*2600*/  @!P2 IMAD.IADD R19, R19, 0x1, -R16 ;  /* 0x000000011313a824 */ /* 0x000fe200078e0a10 */
[----:B------:R-:W-:-:S04]  /*2610*/  @!P2 IADD3 R18, PT, PT, R18, 0x1, RZ ;  /* 0x000000011212a810 */ /* 0x000fc80007ffe0ff */
[----:B------:R-:W-:-:S13]  /*2620*/  ISETP.GE.U32.AND P1, PT, R19, R16, PT ;  /* 0x000000101300720c */ /* 0x000fda0003f26070 */
[----:B------:R-:W-:-:S04]  /*2630*/  @P1 VIADD R18, R18, 0x1 ;  /* 0x0000000112121836 */ /* 0x000fc80000000000 */
[----:B------:R-:W-:-:S05]  /*2640*/  @!P3 IMAD.MOV R18, RZ, RZ, -R18 ;  /* 0x000000ffff12b224 */ /* 0x000fca00078e0a12 */
[----:B------:R-:W-:-:S05]  /*2650*/  SEL R17, R12, R18, !P0 ;  /* 0x000000120c117207 */ /* 0x000fca0004000000 */
[C-C-:B------:R-:W-:Y:S02]  /*2660*/  IMAD R18, R21.reuse, UR6, R17.reuse ;  /* 0x0000000615127c24 */ /* 0x140fe4000f8e0211 */
[----:B---3--:R-:W-:-:S03]  /*2670*/  IMAD R16, R21, R8, R17 ;  /* 0x0000000815107224 */ /* 0x008fc600078e0211 */
[----:B------:R-:W-:Y:S01]  /*2680*/  IADD3 R17, PT, PT, -R18, RZ, RZ ;  /* 0x000000ff12117210 */ /* 0x000fe20007ffe1ff */
[----:B------:R-:W-:Y:S01]  /*2690*/  IMAD R16, R16, R9, R9 ;  /* 0x0000000910107224 */ /* 0x000fe200078e0209 */
[----:B------:R-:W2:Y:S03]  /*26a0*/  LDG.E.64 R18, desc[UR14][R22.64] ;  /* 0x0000000e16127981 */ /* 0x000ea6000c1e1b00 */
[----:B------:R-:W-:-:S04]  /*26b0*/  IMAD R16, R17, UR7, R16 ;  /* 0x0000000711107c24 */ /* 0x000fc8000f8e0210 */
[----:B------:R-:W-:-:S04]  /*26c0*/  IMAD.IADD R17, R16, 0x1, R13 ;  /* 0x0000000110117824 */ /* 0x000fc800078e020d */
[----:B------:R-:W-:-:S06]  /*26d0*/  IMAD.WIDE R16, R17, 0x8, R2 ;  /* 0x0000000811107825 */ /* 0x000fcc00078e0202 */
[----:B------:R-:W2:Y:S01]  /*26e0*/  LDG.E.64 R16, desc[UR14][R16.64] ;  /* 0x0000000e10107981 */ /* 0x000ea2000c1e1b00 */
[----:B------:R-:W-:-:S04]  /*26f0*/  IMAD.WIDE R20, R0, 0x8, R6 ;  /* 0x0000000800147825 */ /* 0x000fc800078e0206 */
[----:B------:R-:W-:-:S05]  /*2700*/  VIADD R15, R15, 0x1 ;  /* 0x000000010f0f7836 */ /* 0x000fca0000000000 */
[----:B------:R-:W-:Y:S01]  /*2710*/  ISETP.NE.AND P1, PT, R15, RZ, PT ;  /* 0x000000ff0f00720c */ /* 0x000fe20003f25270 */
[----:B------:R-:W-:Y:S01]  /*2720*/  VIADD R13, R13, UR5 ;  /* 0x000000050d0d7c36 */ /* 0x000fe20008000000 */
[----:B------:R-:W-:Y:S01]  /*2730*/  IADD3 R0, PT, PT, R0, UR5, RZ ;  /* 0x0000000500007c10 */ /* 0x000fe2000fffe0ff */
[----:B--2---:R-:W-:-:S08]  /*2740*/  DADD R18, R16, -R18 ;  /* 0x0000000010127229 */ /* 0x004fd00000000812 */
[----:B------:R-:W-:-:S07]  /*2750*/  DADD R18, -RZ, |R18| ;  /* 0x00000000ff127229 */ /* 0x000fce0000000512 */
[----:B------:R0:W-:Y:S01]  /*2760*/  STG.E.64 desc[UR14][R20.64], R18 ;  /* 0x0000001214007986 */ /* 0x0001e2000c101b0e */
[----:B------:R-:W-:Y:S05]  /*2770*/  @P1 BRA `(.L_x_20) ;  /* 0xfffffff800fc1947 */ /* 0x000fea000383ffff */
[----:B------:R-:W-:Y:S05]  /*2780*/  BSYNC.RECONVERGENT B1 ;  /* 0x0000000000017941 */ /* 0x000fea0003800200 */
.L_x_19:
[----:B------:R-:W-:-:S07]  /*2790*/  VIADD R0, R13, 0xffffffff ;  /* 0xffffffff0d007836 */ /* 0x000fce0000000000 */
.L_x_18:
[----:B------:R-:W-:Y:S05]  /*27a0*/  BSYNC.RECONVERGENT B0 ;  /* 0x0000000000007941 */ /* 0x000fea0003800200 */
.L_x_17:
[----:B------:R-:W-:-:S13]  /*27b0*/  ISETP.GE.U32.AND P0, PT, R10, 0x3, PT ;  /* 0x000000030a00780c */ /* 0x000fda0003f06070 */
[----:B------:R-:W-:Y:S05]  /*27c0*/  @!P0 EXIT ;  /* 0x000000000000894d */ /* 0x000fea0003800000 */
[----:B------:R-:W-:Y:S01]  /*27d0*/  IABS R12, UR12 ;  /* 0x0000000c000c7c13 */ /* 0x000fe20008000000 */
[----:B------:R-:W1:Y:S01]  /*27e0*/  LDC.64 R2, c[0x0][0x388] ;  /* 0x0000e200ff027b82 */ /* 0x000e620000000a00 */
[----:B------:R-:W3:Y:S02]  /*27f0*/  LDCU.64 UR8, c[0x0][0x380] ;  /* 0x00007000ff0877ac */ /* 0x000ee40008000a00 */
[----:B------:R-:W4:Y:S05]  /*2800*/  I2F.RP R10, R12 ;  /* 0x0000000c000a7306 */ /* 0x000f2a0000209400 */
[----:B------:R-:W0:Y:S08]  /*2810*/  LDC.64 R4, c[0x0][0x390] ;  /* 0x0000e400ff047b82 */ /* 0x000e300000000a00 */
[----:B------:R-:W0:Y:S01]  /*2820*/  LDC.64 R6, c[0x0][0x398] ;  /* 0x0000e600ff067b82 */ /* 0x000e220000000a00 */
[----:B----4-:R-:W4:Y:S02]  /*2830*/  MUFU.RCP R10, R10 ;  /* 0x0000000a000a7308 */ /* 0x010f240000001000 */
[----:B----4-:R-:W-:-:S06]  /*2840*/  IADD3 R8, PT, PT, R10, 0xffffffe, RZ ;  /* 0x0ffffffe0a087810 */ /* 0x010fcc0007ffe0ff */
[----:B------:R4:W5:Y:S02]  /*2850*/  F2I.FTZ.U32.TRUNC.NTZ R9, R8 ;  /* 0x0000000800097305 */ /* 0x000964000021f000 */
[----:B----4-:R-:W-:Y:S02]  /*2860*/  IMAD.MOV.U32 R8, RZ, RZ, RZ ;  /* 0x000000ffff087224 */ /* 0x010fe400078e00ff */
[----:B-----5:R-:W-:-:S04]  /*2870*/  IMAD.MOV R13, RZ, RZ, -R9 ;  /* 0x000000ffff0d7224 */ /* 0x020fc800078e0a09 */
[----:B------:R-:W-:-:S04]  /*2880*/  IMAD R13, R13, R12, RZ ;  /* 0x0000000c0d0d7224 */ /* 0x000fc800078e02ff */
[----:B01-3--:R-:W-:-:S07]  /*2890*/  IMAD.HI.U32 R13, R9, R13, R8 ;  /* 0x0000000d090d7227 */ /* 0x00bfce00078e0008 */
.L_x_21:
[----:B------:R-:W-:Y:S01]  /*28a0*/  IABS R8, R0 ;  /* 0x0000000000087213 */ /* 0x000fe20000000000 */
[----:B------:R-:W-:Y:S01]  /*28b0*/  ULOP3.LUT UR4, URZ, UR6, URZ, 0x33, !UPT ;  /* 0x00000006ff047292 */ /* 0x000fe2000f8e33ff */
[----:B------:R-:W-:Y:S02]  /*28c0*/  IABS R9, UR12 ;  /* 0x0000000c00097c13 */ /* 0x000fe40008000000 */
[----:B0-----:R-:W-:Y:S01]  /*28d0*/  IABS R17, UR6 ;  /* 0x0000000600117c13 */ /* 0x001fe20008000000 */
[----:B------:R-:W-:Y:S01]  /*28e0*/  IMAD.HI.U32 R13, R13, R8, RZ ;  /* 0x000000080d0d7227 */ /* 0x000fe200078e00ff */
[----:B--2---:R-:W-:Y:S02]  /*28f0*/  IADD3 R18, PT, PT, RZ, -R9, RZ ;  /* 0x80000009ff127210 */ /* 0x004fe40007ffe0ff */
[----:B------:R-:W0:Y:S01]  /*2900*/  I2F.RP R10, R17 ;  /* 0x00000011000a7306 */ /* 0x000e220000209400 */
[----:B------:R-:W-:Y:S02]  /*2910*/  IABS R15, UR12 ;  /* 0x0000000c000f7c13 */ /* 0x000fe40008000000 */
[----:B------:R-:W-:Y:S01]  /*2920*/  IMAD R9, R13, R18, R8 ;  /* 0x000000120d097224 */ /* 0x000fe200078e0208 */
[----:B------:R-:W-:-:S02]  /*2930*/  LOP3.LUT R8, R0, UR12, RZ, 0x3c, !PT ;  /* 0x0000000c00087c12 */ /* 0x000fc4000f8e3cff */
[----:B------:R-:W-:Y:S02]  /*2940*/  LOP3.LUT R14, RZ, UR12, RZ, 0x33, !PT ;  /* 0x0000000cff0e7c12 */ /* 0x000fe4000f8e33ff */
[----:B------:R-:W-:Y:S02]  /*2950*/  ISETP.GT.U32.AND P1, PT, R12, R9, PT ;  /* 0x000000090c00720c */ /* 0x000fe40003f24070 */
[----:B------:R-:W-:Y:S02]  /*2960*/  ISETP.GE.AND P2, PT, R8, RZ, PT ;  /* 0x000000ff0800720c */ /* 0x000fe40003f46270 */
[----:B------:R-:W-:Y:S02]  /*2970*/  IABS R20, UR6 ;  /* 0x0000000600147c13 */ /* 0x000fe40008000000 */
[----:B------:R-:W-:Y:S01]  /*2980*/  IADD3 R21, PT, PT, R0, 0x1, RZ ;  /* 0x0000000100157810 */ /* 0x000fe20007ffe0ff */
[----:B0-----:R-:W0:Y:S06]  /*2990*/  MUFU.RCP R10, R10 ;  /* 0x0000000a000a7308 */ /* 0x001e2c0000001000 */
[----:B------:R-:W-:-:S02]  /*29a0*/  @!P1 IMAD.IADD R9, R9, 0x1, -R15 ;  /* 0x0000000109099824 */ /* 0x000fc400078e0a0f */
[----:B------:R-:W-:-:S03]  /*29b0*/  @!P1 VIADD R13, R13, 0x1 ;  /* 0x000000010d0d9836 */ /* 0x000fc60000000000 */
[----:B------:R-:W-:Y:S02]  /*29c0*/  ISETP.GE.U32.AND P0, PT, R9, R12, PT ;  /* 0x0000000c0900720c */ /* 0x000fe40003f06070 */
[----:B0-----:R-:W-:-:S04]  /*29d0*/  IADD3 R8, PT, PT, R10, 0xffffffe, RZ ;  /* 0x0ffffffe0a087810 */ /* 0x001fc80007ffe0ff */
[----:B------:R0:W1:Y:S07]  /*29e0*/  F2I.FTZ.U32.TRUNC.NTZ R9, R8 ;  /* 0x0000000800097305 */ /* 0x00006e000021f000 */
[----:B------:R-:W-:Y:S01]  /*29f0*/  @P0 VIADD R13, R13, 0x1 ;  /* 0x000000010d0d0836 */ /* 0x000fe20000000000 */
[----:B------:R-:W-:-:S03]  /*2a00*/  ISETP.NE.AND P0, PT, RZ, UR12, PT ;  /* 0x0000000cff007c0c */ /* 0x000fc6000bf05270 */
[----:B------:R-:W-:Y:S02]  /*2a10*/  @!P2 IMAD.MOV R13, RZ, RZ, -R13 ;  /* 0x000000ffff0da224 */ /* 0x000fe400078e0a0d */
[----:B0-----:R-:W-:-:S03]  /*2a20*/  IMAD.MOV.U32 R8, RZ, RZ, RZ ;  /* 0x000000ffff087224 */ /* 0x001fc600078e00ff */
[----:B------:R-:W-:Y:S02]  /*2a30*/  SEL R12, R14, R13, !P0 ;  /* 0x0000000d0e0c7207 */ /* 0x000fe40004000000 */
[----:B-1----:R-:W-:-:S03]  /*2a40*/  IADD3 R16, PT, PT, RZ, -R9, RZ ;  /* 0x80000009ff107210 */ /* 0x002fc60007ffe0ff */
[----:B------:R-:W-:Y:S02]  /*2a50*/  IMAD R11, R12, UR12, RZ ;  /* 0x0000000c0c0b7c24 */ /* 0x000fe4000f8e02ff */
[----:B------:R-:W-:Y:S01]  /*2a60*/  IMAD R19, R16, R17, RZ ;  /* 0x0000001110137224 */ /* 0x000fe200078e02ff */
[----:B------:R-:W-:Y:S01]  /*2a70*/  IADD3 R16, PT, PT, RZ, -R20, RZ ;  /* 0x80000014ff107210 */ /* 0x000fe20007ffe0ff */
[----:B------:R-:W-:Y:S02]  /*2a80*/  IMAD.IADD R10, R0, 0x1, -R11 ;  /* 0x00000001000a7824 */ /* 0x000fe400078e0a0b */
[----:B------:R-:W-:-:S03]  /*2a90*/  IMAD.HI.U32 R19, R9, R19, R8 ;  /* 0x0000001309137227 */ /* 0x000fc600078e0008 */
[----:B------:R-:W-:Y:S02]  /*2aa0*/  IABS R13, R10 ;  /* 0x0000000a000d7213 */ /* 0x000fe40000000000 */
[----:B------:R-:W-:Y:S02]  /*2ab0*/  LOP3.LUT R10, R10, UR6, RZ, 0x3c, !PT ;  /* 0x000000060a0a7c12 */ /* 0x000fe4000f8e3cff */
[----:B------:R-:W-:Y:S01]  /*2ac0*/  MOV R8, R13 ;  /* 0x0000000d00087202 */ /* 0x000fe20000000f00 */
[----:B------:R-:W-:Y:S01]  /*2ad0*/  IMAD.U32 R13, RZ, RZ, UR9 ;  /* 0x00000009ff0d7e24 */ /* 0x000fe2000f8e00ff */
[----:B------:R-:W-:-:S03]  /*2ae0*/  ISETP.GE.AND P3, PT, R10, RZ, PT ;  /* 0x000000ff0a00720c */ /* 0x000fc60003f66270 */
[----:B------:R-:W-:-:S04]  /*2af0*/  IMAD.HI.U32 R9, R19, R8, RZ ;  /* 0x0000000813097227 */ /* 0x000fc800078e00ff */
[----:B------:R-:W-:-:S05]  /*2b00*/  IMAD R8, R9, R16, R8 ;  /* 0x0000001009087224 */ /* 0x000fca00078e0208 */
[----:B------:R-:W-:-:S13]  /*2b10*/  ISETP.GT.U32.AND P2, PT, R17, R8, PT ;  /* 0x000000081100720c */ /* 0x000fda0003f44070 */
[----:B------:R-:W-:Y:S01]  /*2b20*/  @!P2 IMAD.IADD R8, R8, 0x1, -R17 ;  /* 0x000000010808a824 */ /* 0x000fe200078e0a11 */
[----:B------:R-:W-:-:S04]  /*2b30*/  @!P2 IADD3 R9, PT, PT, R9, 0x1, RZ ;  /* 0x000000010909a810 */ /* 0x000fc80007ffe0ff */
[----:B------:R-:W-:-:S13]  /*2b40*/  ISETP.GE.U32.AND P1, PT, R8, R17, PT ;  /* 0x000000110800720c */ /* 0x000fda0003f26070 */
[----:B------:R-:W-:Y:S01]  /*2b50*/  @P1 VIADD R9, R9, 0x1 ;  /* 0x0000000109091836 */ /* 0x000fe20000000000 */
[----:B------:R-:W-:-:S04]  /*2b60*/  ISETP.NE.AND P1, PT, RZ, UR6, PT ;  /* 0x00000006ff007c0c */ /* 0x000fc8000bf25270 */
[----:B------:R-:W-:-:S04]  /*2b70*/  @!P3 IADD3 R9, PT, PT, -R9, RZ, RZ ;  /* 0x000000ff0909b210 */ /* 0x000fc80007ffe1ff */
[----:B------:R-:W-:-:S05]  /*2b80*/  SEL R9, R9, UR4, P1 ;  /* 0x0000000409097c07 */ /* 0x000fca0008800000 */
[----:B------:R-:W-:Y:S02]  /*2b90*/  IMAD R8, R12, UR8, R9 ;  /* 0x000000080c087c24 */ /* 0x000fe4000f8e0209 */
[----:B------:R-:W-:Y:S02]  /*2ba0*/  IMAD R9, R9, UR7, R11 ;  /* 0x0000000709097c24 */ /* 0x000fe4000f8e020b */
[----:B------:R-:W-:Y:S02]  /*2bb0*/  IMAD R8, R8, R13, UR9 ;  /* 0x0000000908087e24 */ /* 0x000fe4000f8e020d */
[----:B------:R-:W-:-:S03]  /*2bc0*/  IMAD.WIDE R10, R0, 0x8, R4 ;  /* 0x00000008000a7825 */ /* 0x000fc600078e0204 */
[----:B------:R-:W-:-:S05]  /*2bd0*/  IADD3 R9, PT, PT, R8, R21, -R9 ;  /* 0x0000001508097210 */ /* 0x000fca0007ffe809 */
[----:B------:R-:W-:Y:S02]  /*2be0*/  IMAD.WIDE R22, R9, 0x8, R2 ;  /* 0x0000000809167825 */ /* 0x000fe400078e0202 */
[----:B------:R0:W2:Y:S04]  /*2bf0*/  LDG.E.64 R8, desc[UR14][R10.64] ;  /* 0x0000000e0a087981 */ /* 0x0000a8000c1e1b00 */
[----:B------:R-:W2:Y:S01]  /*2c00*/  LDG.E.64 R22, desc[UR14][R22.64] ;  /* 0x0000000e16167981 */ /* 0x000ea2000c1e1b00 */
[----:B------:R-:W1:Y:S01]  /*2c10*/  I2F.RP R24, R15 ;  /* 0x0000000f00187306 */ /* 0x000e620000209400 */
[----:B------:R-:W-:Y:S01]  /*2c20*/  VIADD R20, R0, UR5 ;  /* 0x0000000500147c36 */ /* 0x000fe20008000000 */
[----:B------:R-:W-:Y:S01]  /*2c30*/  MOV R29, UR9 ;  /* 0x00000009001d7c02 */ /* 0x000fe20008000f00 */
[----:B------:R-:W-:-:S03]  /*2c40*/  VIADD R21, R21, UR5 ;  /* 0x0000000515157c36 */ /* 0x000fc60008000000 */
[----:B------:R-:W-:Y:S02]  /*2c50*/  IABS R27, R20 ;  /* 0x00000014001b7213 */ /* 0x000fe40000000000 */
[----:B-1----:R-:W1:Y:S02]  /*2c60*/  MUFU.RCP R24, R24 ;  /* 0x0000001800187308 */ /* 0x002e640000001000 */
[----:B-1----:R-:W-:Y:S01]  /*2c70*/  VIADD R26, R24, 0xffffffe ;  /* 0x0ffffffe181a7836 */ /* 0x002fe20000000000 */
[----:B------:R-:W-:-:S05]  /*2c80*/  LOP3.LUT R24, R20, UR12, RZ, 0x3c, !PT ;  /* 0x0000000c14187c12 */ /* 0x000fca000f8e3cff */
[----:B------:R-:W1:Y:S01]  /*2c90*/  F2I.FTZ.U32.TRUNC.NTZ R13, R26 ;  /* 0x0000001a000d7305 */ /* 0x000e62000021f000 */
[----:B------:R-:W-:Y:S02]  /*2ca0*/  ISETP.GE.AND P4, PT, R24, RZ, PT ;  /* 0x000000ff1800720c */ /* 0x000fe40003f86270 */
[----:B-1----:R-:W-:-:S05]  /*2cb0*/  IADD3 R12, PT, PT, RZ, -R13, RZ ;  /* 0x8000000dff0c7210 */ /* 0x002fca0007ffe0ff */
[----:B------:R-:W-:Y:S02]  /*2cc0*/  IMAD R25, R12, R15, RZ ;  /* 0x0000000f0c197224 */ /* 0x000fe400078e02ff */
[----:B------:R-:W-:-:S05]  /*2cd0*/  HFMA2 R12, -RZ, RZ, 0, 0 ;  /* 0x00000000ff0c7431 */ /* 0x000fca00000001ff */
[----:B------:R-:W-:-:S04]  /*2ce0*/  IMAD.HI.U32 R13, R13, R25, R12 ;  /* 0x000000190d0d7227 */ /* 0x000fc800078e000c */
[----:B------:R-:W-:-:S04]  /*2cf0*/  IMAD.MOV.U32 R12, RZ, RZ, R27 ;  /* 0x000000ffff0c7224 */ /* 0x000fc800078e001b */
[----:B------:R-:W-:-:S04]  /*2d00*/  IMAD.HI.U32 R25, R13, R12, RZ ;  /* 0x0000000c0d197227 */ /* 0x000fc800078e00ff */
[----:B------:R-:W-:Y:S01]  /*2d10*/  IMAD R27, R25, R18, R12 ;  /* 0x00000012191b7224 */ /* 0x000fe200078e020c */
[----:B------:R-:W-:-:S04]  /*2d20*/  MOV R12, R15 ;  /* 0x0000000f000c7202 */ /* 0x000fc80000000f00 */
[----:B------:R-:W-:-:S13]  /*2d30*/  ISETP.GT.U32.AND P3, PT, R12, R27, PT ;  /* 0x0000001b0c00720c */ /* 0x000fda0003f64070 */
[----:B------:R-:W-:Y:S01]  /*2d40*/  @!P3 IMAD.IADD R27, R27, 0x1, -R15 ;  /* 0x000000011b1bb824 */ /* 0x000fe200078e0a0f */
[----:B------:R-:W-:-:S04]  /*2d50*/  @!P3 IADD3 R25, PT, PT, R25, 0x1, RZ ;  /* 0x000000011919b810 */ /* 0x000fc80007ffe0ff */
[----:B------:R-:W-:-:S13]  /*2d60*/  ISETP.GE.U32.AND P2, PT, R27, R12, PT ;  /* 0x0000000c1b00720c */ /* 0x000fda0003f46070 */
[----:B------:R-:W-:-:S05]  /*2d70*/  @P2 VIADD R25, R25, 0x1 ;  /* 0x0000000119192836 */ /* 0x000fca0000000000 */
[----:B------:R-:W-:-:S04]  /*2d80*/  @!P4 IADD3 R25, PT, PT, -R25, RZ, RZ ;  /* 0x000000ff1919c210 */ /* 0x000fc80007ffe1ff */
[----:B------:R-:W-:-:S05]  /*2d90*/  SEL R28, R14, R25, !P0 ;  /* 0x000000190e1c7207 */ /* 0x000fca0004000000 */
[----:B------:R-:W-:-:S04]  /*2da0*/  IMAD R27, R28, UR12, RZ ;  /* 0x0000000c1c1b7c24 */ /* 0x000fc8000f8e02ff */
[----:B------:R-:W-:-:S05]  /*2db0*/  IMAD.IADD R24, R20, 0x1, -R27 ;  /* 0x0000000114187824 */ /* 0x000fca00078e0a1b */
[----:B------:R-:W-:Y:S02]  /*2dc0*/  IABS R26, R24 ;  /* 0x00000018001a7213 */ /* 0x000fe40000000000 */
[----:B------:R-:W-:-:S03]  /*2dd0*/  LOP3.LUT R24, R24, UR6, RZ, 0x3c, !PT ;  /* 0x0000000618187c12 */ /* 0x000fc6000f8e3cff */
[----:B------:R-:W-:Y:S01]  /*2de0*/  IMAD.HI.U32 R25, R19, R26, RZ ;  /* 0x0000001a13197227 */ /* 0x000fe200078e00ff */
[----:B------:R-:W-:-:S03]  /*2df0*/  ISETP.GE.AND P4, PT, R24, RZ, PT ;  /* 0x000000ff1800720c */ /* 0x000fc60003f86270 */
[----:B------:R-:W-:-:S05]  /*2e00*/  IMAD R26, R25, R16, R26 ;  /* 0x00000010191a7224 */ /* 0x000fca00078e021a */
[----:B------:R-:W-:-:S13]  /*2e10*/  ISETP.GT.U32.AND P3, PT, R17, R26, PT ;  /* 0x0000001a1100720c */ /* 0x000fda0003f64070 */
[----:B------:R-:W-:Y:S01]  /*2e20*/  @!P3 IADD3 R26, PT, PT, R26, -R17, RZ ;  /* 0x800000111a1ab210 */ /* 0x000fe20007ffe0ff */
[----:B------:R-:W-:-:S03]  /*2e30*/  @!P3 VIADD R25, R25, 0x1 ;  /* 0x000000011919b836 */ /* 0x000fc60000000000 */
[----:B------:R-:W-:-:S13]  /*2e40*/  ISETP.GE.U32.AND P2, PT, R26, R17, PT ;  /* 0x000000111a00720c */ /* 0x000fda0003f46070 */
[----:B------:R-:W-:-:S05]  /*2e50*/  @P2 IADD3 R25, PT, PT, R25, 0x1, RZ ;  /* 0x0000000119192810 */ /* 0x000fca0007ffe0ff */
[----:B------:R-:W-:-:S05]  /*2e60*/  @!P4 IMAD.MOV R25, RZ, RZ, -R25 ;  /* 0x000000ffff19c224 */ /* 0x000fca00078e0a19 */
[----:B------:R-:W-:-:S05]  /*2e70*/  SEL R25, R25, UR4, P1 ;  /* 0x0000000419197c07 */ /* 0x000fca0008800000 */
[----:B------:R-:W-:Y:S02]  /*2e80*/  IMAD R24, R28, UR8, R25 ;  /* 0x000000081c187c24 */ /* 0x000fe4000f8e0219 */
[----:B------:R-:W-:Y:S01]  /*2e90*/  IMAD R25, R25, UR7, R27 ;  /* 0x0000000719197c24 */ /* 0x000fe2000f8e021b */
[----:B------:R-:W-:Y:S01]  /*2ea0*/  MOV R27, UR5 ;  /* 0x00000005001b7c02 */ /* 0x000fe20008000f00 */
[----:B------:R-:W-:-:S04]  /*2eb0*/  IMAD R24, R24, R29, UR9 ;  /* 0x0000000918187e24 */ /* 0x000fc8000f8e021d */
[----:B0-----:R-:W-:Y:S01]  /*2ec0*/  IMAD.WIDE R10, R27, 0x8, R10 ;  /* 0x000000081b0a7825 */ /* 0x001fe200078e020a */
[----:B------:R-:W-:-:S05]  /*2ed0*/  IADD3 R25, PT, PT, R24, R21, -R25 ;  /* 0x0000001518197210 */ /* 0x000fca0007ffe819 */
[----:B------:R-:W-:Y:S01]  /*2ee0*/  IMAD.WIDE R26, R25, 0x8, R2 ;  /* 0x00000008191a7825 */ /* 0x000fe200078e0202 */
[----:B--2---:R-:W-:-:S03]  /*2ef0*/  DADD R22, R22, -R8 ;  /* 0x0000000016167229 */ /* 0x004fc60000000808 */
[----:B------:R-:W-:-:S05]  /*2f00*/  IMAD.WIDE R8, R0, 0x8, R6 ;  /* 0x0000000800087825 */ /* 0x000fca00078e0206 */
[----:B------:R-:W-:-:S07]  /*2f10*/  DADD R22, -RZ, |R22| ;  /* 0x00000000ff167229 */ /* 0x000fce0000000516 */
[----:B------:R0:W-:Y:S04]  /*2f20*/  STG.E.64 desc[UR14][R8.64], R22 ;  /* 0x0000001608007986 */ /* 0x0001e8000c101b0e */
[----:B------:R1:W2:Y:S04]  /*2f30*/  LDG.E.64 R24, desc[UR14][R10.64] ;  /* 0x0000000e0a187981 */ /* 0x0002a8000c1e1b00 */
[----:B------:R-:W2:Y:S01]  /*2f40*/  LDG.E.64 R26, desc[UR14][R26.64] ;  /* 0x0000000e1a1a7981 */ /* 0x000ea2000c1e1b00 */
[----:B------:R-:W-:-:S05]  /*2f50*/  VIADD R0, R20, UR5 ;  /* 0x0000000514007c36 */ /* 0x000fca0008000000 */
[----:B------:R-:W-:-:S05]  /*2f60*/  IABS R20, R0 ;  /* 0x0000000000147213 */ /* 0x000fca0000000000 */
[----:B------:R-:W-:-:S04]  /*2f70*/  IMAD.HI.U32 R29, R13, R20, RZ ;  /* 0x000000140d1d7227 */ /* 0x000fc800078e00ff */
[----:B------:R-:W-:Y:S01]  /*2f80*/  IMAD R31, R29, R18, R20 ;  /* 0x000000121d1f7224 */ /* 0x000fe200078e0214 */
[----:B------:R-:W-:-:S04]  /*2f90*/  LOP3.LUT R20, R0, UR12, RZ, 0x3c, !PT ;  /* 0x0000000c00147c12 */ /* 0x000fc8000f8e3cff */
[----:B------:R-:W-:Y:S02]  /*2fa0*/  ISETP.GT.U32.AND P3, PT, R12, R31, PT ;  /* 0x0000001f0c00720c */ /* 0x000fe40003f64070 */
[----:B------:R-:W-:-:S11]  /*2fb0*/  ISETP.GE.AND P4, PT, R20, RZ, PT ;  /* 0x000000ff1400720c */ /* 0x000fd60003f86270 */
[----:B------:R-:W-:Y:S01]  /*2fc0*/  @!P3 IADD3 R31, PT, PT, R31, -R15, RZ ;  /* 0x8000000f1f1fb210 */ /* 0x000fe20007ffe0ff */
[----:B------:R-:W-:-:S03]  /*2fd0*/  @!P3 VIADD R29, R29, 0x1 ;  /* 0x000000011d1db836 */ /* 0x000fc60000000000 */
[----:B------:R-:W-:Y:S01]  /*2fe0*/  ISETP.GE.U32.AND P2, PT, R31, R12, PT ;  /* 0x0000000c1f00720c */ /* 0x000fe20003f46070 */
[----:B------:R-:W-:-:S12]  /*2ff0*/  IMAD.U32 R31, RZ, RZ, UR9 ;  /* 0x00000009ff1f7e24 */ /* 0x000fd8000f8e00ff */
[----:B------:R-:W-:-:S05]  /*3000*/  @P2 IADD3 R29, PT, PT, R29, 0x1, RZ ;  /* 0x000000011d1d2810 */ /* 0x000fca0007ffe0ff */
[----:B------:R-:W-:-:S05]  /*3010*/  @!P4 IMAD.MOV R29, RZ, RZ, -R29 ;  /* 0x000000ffff1dc224 */ /* 0x000fca00078e0a1d */
[----:B------:R-:W-:-:S05]  /*3020*/  SEL R28, R14, R29, !P0 ;  /* 0x0000001d0e1c7207 */ /* 0x000fca0004000000 */
[----:B------:R-:W-:-:S05]  /*3030*/  IMAD R29, R28, UR12, RZ ;  /* 0x0000000c1c1d7c24 */ /* 0x000fca000f8e02ff */
[----:B------:R-:W-:-:S04]  /*3040*/  IADD3 R20, PT, PT, R0, -R29, RZ ;  /* 0x8000001d00147210 */ /* 0x000fc80007ffe0ff */
[----:B0-----:R-:W-:Y:S02]  /*3050*/  IABS R22, R20 ;  /* 0x0000001400167213 */ /* 0x001fe40000000000 */
[----:B------:R-:W-:-:S03]  /*3060*/  LOP3.LUT R20, R20, UR6, RZ, 0x3c, !PT ;  /* 0x0000000614147c12 */ /* 0x000fc6000f8e3cff */
[----:B------:R-:W-:Y:S01]  /*3070*/  IMAD.HI.U32 R23, R19, R22, RZ ;  /* 0x0000001613177227 */ /* 0x000fe200078e00ff */
[----:B------:R-:W-:-:S03]  /*3080*/  ISETP.GE.AND P4, PT, R20, RZ, PT ;  /* 0x000000ff1400720c */ /* 0x000fc60003f86270 */
[----:B------:R-:W-:-:S05]  /*3090*/  IMAD R22, R23, R16, R22 ;  /* 0x0000001017167224 */ /* 0x000fca00078e0216 */
[----:B------:R-:W-:-:S13]  /*30a0*/  ISETP.GT.U32.AND P3, PT, R17, R22, PT ;  /* 0x000000161100720c */ /* 0x000fda0003f64070 */
[----:B------:R-:W-:Y:S01]  /*30b0*/  @!P3 IMAD.IADD R22, R22, 0x1, -R17 ;  /* 0x000000011616b824 */ /* 0x000fe200078e0a11 */
[----:B------:R-:W-:-:S04]  /*30c0*/  @!P3 IADD3 R23, PT, PT, R23, 0x1, RZ ;  /* 0x000000011717b810 */ /* 0x000fc80007ffe0ff */
[----:B------:R-:W-:Y:S02]  /*30d0*/  ISETP.GE.U32.AND P2, PT, R22, R17, PT ;  /* 0x000000111600720c */ /* 0x000fe40003f46070 */
[----:B------:R-:W-:-:S11]  /*30e0*/  IADD3 R22, PT, PT, R21, UR5, RZ ;  /* 0x0000000515167c10 */ /* 0x000fd6000fffe0ff */
[----:B------:R-:W-:-:S05]  /*30f0*/  @P2 VIADD R23, R23, 0x1 ;  /* 0x0000000117172836 */ /* 0x000fca0000000000 */
[----:B------:R-:W-:-:S04]  /*3100*/  @!P4 IADD3 R23, PT, PT, -R23, RZ, RZ ;  /* 0x000000ff1717c210 */ /* 0x000fc80007ffe1ff */
[----:B------:R-:W-:-:S05]  /*3110*/  SEL R23, R23, UR4, P1 ;  /* 0x0000000417177c07 */ /* 0x000fca0008800000 */
[----:B------:R-:W-:Y:S02]  /*3120*/  IMAD R20, R28, UR8, R23 ;  /* 0x000000081c147c24 */ /* 0x000fe4000f8e0217 */
[----:B------:R-:W-:Y:S01]  /*3130*/  IMAD R28, R23, UR7, R29 ;  /* 0x00000007171c7c24 */ /* 0x000fe2000f8e021d */
[----:B------:R-:W-:Y:S01]  /*3140*/  MOV R29, UR5 ;  /* 0x00000005001d7c02 */ /* 0x000fe20008000f00 */
[----:B------:R-:W-:-:S04]  /*3150*/  IMAD R23, R20, R31, UR9 ;  /* 0x0000000914177e24 */ /* 0x000fc8000f8e021f */
[----:B-1----:R-:W-:Y:S01]  /*3160*/  IMAD.WIDE R10, R29, 0x8, R10 ;  /* 0x000000081d0a7825 */ /* 0x002fe200078e020a */
[----:B------:R-:W-:Y:S01]  /*3170*/  IADD3 R23, PT, PT, R23, R22, -R28 ;  /* 0x0000001617177210 */ /* 0x000fe20007ffe81c */
[----:B--2---:R-:W-:Y:S02]  /*3180*/  DADD R24, R26, -R24 ;  /* 0x000000001a187229 */ /* 0x004fe40000000818 */
[----:B------:R-:W-:-:S04]  /*3190*/  IMAD.U32 R27, RZ, RZ, UR5 ;  /* 0x00000005ff1b7e24 */ /* 0x000fc8000f8e00ff */
[----:B------:R-:W-:Y:S02]  /*31a0*/  IMAD.WIDE R8, R27, 0x8, R8 ;  /* 0x000000081b087825 */ /* 0x000fe400078e0208 */
[----:B------:R-:W-:Y:S02]  /*31b0*/  DADD R20, -RZ, |R24| ;  /* 0x00000000ff147229 */ /* 0x000fe40000000518 */
[----:B------:R-:W-:-:S05]  /*31c0*/  IMAD.WIDE R24, R23, 0x8, R2 ;  /* 0x0000000817187825 */ /* 0x000fca00078e0202 */
[----:B------:R0:W-:Y:S04]  /*31d0*/  STG.E.64 desc[UR14][R8.64], R20 ;  /* 0x0000001408007986 */ /* 0x0001e8000c101b0e */
[----:B------:R-:W2:Y:S04]  /*31e0*/  LDG.E.64 R24, desc[UR14][R24.64] ;  /* 0x0000000e18187981 */ /* 0x000ea8000c1e1b00 */
[----:B------:R1:W2:Y:S01]  /*31f0*/  LDG.E.64 R26, desc[UR14][R10.64] ;  /* 0x0000000e0a1a7981 */ /* 0x0002a2000c1e1b00 */
[----:B------:R-:W-:-:S05]  /*3200*/  VIADD R0, R0, UR5 ;  /* 0x0000000500007c36 */ /* 0x000fca0008000000 */
[----:B------:R-:W-:Y:S01]  /*3210*/  IABS R28, R0 ;  /* 0x00000000001c7213 */ /* 0x000fe20000000000 */
[----:B0-----:R-:W-:-:S04]  /*3220*/  IMAD.U32 R21, RZ, RZ, UR5 ;  /* 0x00000005ff157e24 */ /* 0x001fc8000f8e00ff */
[----:B------:R-:W-:-:S04]  /*3230*/  IMAD.HI.U32 R23, R13, R28, RZ ;  /* 0x0000001c0d177227 */ /* 0x000fc800078e00ff */
[----:B------:R-:W-:Y:S02]  /*3240*/  IMAD R29, R23, R18, R28 ;  /* 0x00000012171d7224 */ /* 0x000fe400078e021c */
[----:B-1----:R-:W-:-:S03]  /*3250*/  IMAD.WIDE R10, R21, 0x8, R10 ;  /* 0x00000008150a7825 */ /* 0x002fc600078e020a */
[----:B------:R-:W-:-:S13]  /*3260*/  ISETP.GT.U32.AND P3, PT, R12, R29, PT ;  /* 0x0000001d0c00720c */ /* 0x000fda0003f64070 */
[----:B------:R-:W-:Y:S01]  /*3270*/  @!P3 IADD3 R29, PT, PT, R29, -R15, RZ ;  /* 0x8000000f1d1db210 */ /* 0x000fe20007ffe0ff */
[----:B------:R-:W-:Y:S01]  /*3280*/  @!P3 VIADD R23, R23, 0x1 ;  /* 0x000000011717b836 */ /* 0x000fe20000000000 */
[----:B------:R-:W-:Y:S02]  /*3290*/  LOP3.LUT R15, R0, UR12, RZ, 0x3c, !PT ;  /* 0x0000000c000f7c12 */ /* 0x000fe4000f8e3cff */
[----:B------:R-:W-:Y:S02]  /*32a0*/  ISETP.GE.U32.AND P2, PT, R29, R12, PT ;  /* 0x0000000c1d00720c */ /* 0x000fe40003f46070 */
[----:B------:R-:W-:-:S11]  /*32b0*/  ISETP.GE.AND P4, PT, R15, RZ, PT ;  /* 0x000000ff0f00720c */ /* 0x000fd60003f86270 */
[----:B------:R-:W-:-:S05]  /*32c0*/  @P2 IADD3 R23, PT, PT, R23, 0x1, RZ ;  /* 0x0000000117172810 */ /* 0x000fca0007ffe0ff */
        /* <DEDUP_REMOVED lines=13> */
[----:B------:R-:W-:-:S12]  /*33a0*/  IMAD.U32 R17, RZ, RZ, UR9 ;  /* 0x00000009ff117e24 */ /* 0x000fd8000f8e00ff */
[----:B------:R-:W-:-:S05]  /*33b0*/  @P0 VIADD R19, R19, 0x1 ;  /* 0x0000000113130836 */ /* 0x000fca0000000000 */
[----:B------:R-:W-:-:S04]  /*33c0*/  @!P3 IADD3 R19, PT, PT, -R19, RZ, RZ ;  /* 0x000000ff1313b210 */ /* 0x000fc80007ffe1ff */
[----:B------:R-:W-:-:S05]  /*33d0*/  SEL R19, R19, UR4, P1 ;  /* 0x0000000413137c07 */ /* 0x000fca0008800000 */
[----:B------:R-:W-:Y:S02]  /*33e0*/  IMAD R14, R20, UR8, R19 ;  /* 0x00000008140e7c24 */ /* 0x000fe4000f8e0213 */
[----:B------:R-:W-:Y:S02]  /*33f0*/  IMAD R19, R19, UR7, R15 ;  /* 0x0000000713137c24 */ /* 0x000fe4000f8e020f */
[----:B------:R-:W-:Y:S01]  /*3400*/  IMAD R14, R14, R17, UR9 ;  /* 0x000000090e0e7e24 */ /* 0x000fe2000f8e0211 */
[----:B------:R-:W-:Y:S02]  /*3410*/  MOV R17, UR5 ;  /* 0x0000000500117c02 */ /* 0x000fe40008000f00 */
[----:B------:R-:W-:-:S04]  /*3420*/  IADD3 R19, PT, PT, -R19, UR5, R22 ;  /* 0x0000000513137c10 */ /* 0x000fc8000fffe116 */
[----:B------:R-:W-:Y:S01]  /*3430*/  IADD3 R15, PT, PT, R14, R19, RZ ;  /* 0x000000130e0f7210 */ /* 0x000fe20007ffe0ff */
[----:B------:R-:W-:-:S04]  /*3440*/  IMAD.WIDE R18, R17, 0x8, R8 ;  /* 0x0000000811127825 */ /* 0x000fc800078e0208 */
[----:B------:R-:W-:Y:S01]  /*3450*/  IMAD.WIDE R8, R15, 0x8, R2 ;  /* 0x000000080f087825 */ /* 0x000fe200078e0202 */
[----:B--2---:R-:W-:-:S08]  /*3460*/  DADD R24, R24, -R26 ;  /* 0x0000000018187229 */ /* 0x004fd0000000081a */
[----:B------:R-:W-:-:S07]  /*3470*/  DADD R24, -RZ, |R24| ;  /* 0x00000000ff187229 */ /* 0x000fce0000000518 */
[----:B------:R0:W-:Y:S04]  /*3480*/  STG.E.64 desc[UR14][R18.64], R24 ;  /* 0x0000001812007986 */ /* 0x0001e8000c101b0e */
[----:B------:R-:W2:Y:S04]  /*3490*/  LDG.E.64 R10, desc[UR14][R10.64] ;  /* 0x0000000e0a0a7981 */ /* 0x000ea8000c1e1b00 */
[----:B------:R-:W2:Y:S01]  /*34a0*/  LDG.E.64 R8, desc[UR14][R8.64] ;  /* 0x0000000e08087981 */ /* 0x000ea2000c1e1b00 */
[----:B------:R-:W-:-:S05]  /*34b0*/  VIADD R0, R0, UR5 ;  /* 0x0000000500007c36 */ /* 0x000fca0008000000 */
[----:B------:R-:W-:Y:S01]  /*34c0*/  ISETP.GE.AND P0, PT, R0, UR12, PT ;  /* 0x0000000c00007c0c */ /* 0x000fe2000bf06270 */
[----:B--2---:R-:W-:-:S08]  /*34d0*/  DADD R14, R8, -R10 ;  /* 0x00000000080e7229 */ /* 0x004fd0000000080a */
[----:B------:R-:W-:Y:S01]  /*34e0*/  DADD R16, -RZ, |R14| ;  /* 0x00000000ff107229 */ /* 0x000fe2000000050e */
[----:B------:R-:W-:-:S06]  /*34f0*/  IMAD.WIDE R14, R21, 0x8, R18 ;  /* 0x00000008150e7825 */ /* 0x000fcc00078e0212 */
[----:B------:R0:W-:Y:S01]  /*3500*/  STG.E.64 desc[UR14][R14.64], R16 ;  /* 0x000000100e007986 */ /* 0x0001e2000c101b0e */
[----:B------:R-:W-:Y:S05]  /*3510*/  @!P0 BRA `(.L_x_21) ;  /* 0xfffffff000e08947 */ /* 0x000fea000383ffff */
[----:B------:R-:W-:Y:S05]  /*3520*/  EXIT ;  /* 0x000000000000794d */ /* 0x000fea0003800000 */
        .weak           $__internal_0_$__cuda_sm20_dblrcp_rn_slowpath_v3
        .type           $__internal_0_$__cuda_sm20_dblrcp_rn_slowpath_v3,@function
        .size           $__internal_0_$__cuda_sm20_dblrcp_rn_slowpath_v3,(.L_x_47 - $__internal_0_$__cuda_sm20_dblrcp_rn_slowpath_v3)
$__internal_0_$__cuda_sm20_dblrcp_rn_slowpath_v3:
[----:B------:R-:W-:-:S14]  /*3530*/  DSETP.GTU.AND P0, PT, |R4|, +INF , PT ;  /* 0x7ff000000400742a */ /* 0x000fdc0003f0c200 */
[----:B------:R-:W-:Y:S05]  /*3540*/  @P0 BRA `(.L_x_22) ;  /* 0x00000000007c0947 */ /* 0x000fea0003800000 */
[----:B------:R-:W-:-:S04]  /*3550*/  LOP3.LUT R3, R5, 0x7fffffff, RZ, 0xc0, !PT ;  /* 0x7fffffff05037812 */ /* 0x000fc800078ec0ff */
[----:B------:R-:W-:-:S04]  /*3560*/  IADD3 R6, PT, PT, R3, -0x1, RZ ;  /* 0xffffffff03067810 */ /* 0x000fc80007ffe0ff */
[----:B------:R-:W-:-:S13]  /*3570*/  ISETP.GE.U32.AND P0, PT, R6, 0x7fefffff, PT ;  /* 0x7fefffff0600780c */ /* 0x000fda0003f06070 */
[----:B------:R-:W-:Y:S01]  /*3580*/  @P0 LOP3.LUT R7, R5, 0x7ff00000, RZ, 0x3c, !PT ;  /* 0x7ff0000005070812 */ /* 0x000fe200078e3cff */
[----:B------:R-:W-:Y:S01]  /*3590*/  @P0 IMAD.MOV.U32 R6, RZ, RZ, RZ ;  /* 0x000000ffff060224 */ /* 0x000fe200078e00ff */
[----:B------:R-:W-:Y:S06]  /*35a0*/  @P0 BRA `(.L_x_23) ;  /* 0x00000000006c0947 */ /* 0x000fec0003800000 */
[----:B------:R-:W-:-:S13]  /*35b0*/  ISETP.GE.U32.AND P0, PT, R3, 0x1000001, PT ;  /* 0x010000010300780c */ /* 0x000fda0003f06070 */
[----:B------:R-:W-:Y:S05]  /*35c0*/  @!P0 BRA `(.L_x_24) ;  /* 0x0000000000348947 */ /* 0x000fea0003800000 */
[----:B------:R-:W-:Y:S01]  /*35d0*/  IADD3 R7, PT, PT, R5, -0x3fe00000, RZ ;  /* 0xc020000005077810 */ /* 0x000fe20007ffe0ff */
[----:B------:R-:W-:-:S03]  /*35e0*/  IMAD.MOV.U32 R6, RZ, RZ, R4 ;  /* 0x000000ffff067224 */ /* 0x000fc600078e0004 */
[----:B------:R-:W0:Y:S03]  /*35f0*/  MUFU.RCP64H R9, R7 ;  /* 0x0000000700097308 */ /* 0x000e260000001800 */
[----:B0-----:R-:W-:-:S08]  /*3600*/  DFMA R10, -R6, R8, 1 ;  /* 0x3ff00000060a742b */ /* 0x001fd00000000108 */
[----:B------:R-:W-:-:S08]  /*3610*/  DFMA R10, R10, R10, R10 ;  /* 0x0000000a0a0a722b */ /* 0x000fd0000000000a */
[----:B------:R-:W-:-:S08]  /*3620*/  DFMA R10, R8, R10, R8 ;  /* 0x0000000a080a722b */ /* 0x000fd00000000008 */
[----:B------:R-:W-:-:S08]  /*3630*/  DFMA R8, -R6, R10, 1 ;  /* 0x3ff000000608742b */ /* 0x000fd0000000010a */
[----:B------:R-:W-:-:S08]  /*3640*/  DFMA R8, R10, R8, R10 ;  /* 0x000000080a08722b */ /* 0x000fd0000000000a */
[----:B------:R-:W-:-:S08]  /*3650*/  DMUL R8, R8, 2.2250738585072013831e-308 ;  /* 0x0010000008087828 */ /* 0x000fd00000000000 */
[----:B------:R-:W-:-:S08]  /*3660*/  DFMA R4, -R4, R8, 1 ;  /* 0x3ff000000404742b */ /* 0x000fd00000000108 */
[----:B------:R-:W-:-:S08]  /*3670*/  DFMA R4, R4, R4, R4 ;  /* 0x000000040404722b */ /* 0x000fd00000000004 */
[----:B------:R-:W-:Y:S01]  /*3680*/  DFMA R6, R8, R4, R8 ;  /* 0x000000040806722b */ /* 0x000fe20000000008 */
[----:B------:R-:W-:Y:S10]  /*3690*/  BRA `(.L_x_23) ;  /* 0x0000000000307947 */ /* 0x000ff40003800000 */
.L_x_24:
[----:B------:R-:W-:Y:S01]  /*36a0*/  DMUL R4, R4, 8.11296384146066816958e+31 ;  /* 0x4690000004047828 */ /* 0x000fe20000000000 */
[----:B------:R-:W-:-:S05]  /*36b0*/  MOV R6, R8 ;  /* 0x0000000800067202 */ /* 0x000fca0000000f00 */
[----:B------:R-:W0:Y:S02]  /*36c0*/  MUFU.RCP64H R7, R5 ;  /* 0x0000000500077308 */ /* 0x000e240000001800 */
[----:B0-----:R-:W-:-:S08]  /*36d0*/  DFMA R8, -R4, R6, 1 ;  /* 0x3ff000000408742b */ /* 0x001fd00000000106 */
[----:B------:R-:W-:-:S08]  /*36e0*/  DFMA R8, R8, R8, R8 ;  /* 0x000000080808722b */ /* 0x000fd00000000008 */
[----:B------:R-:W-:-:S08]  /*36f0*/  DFMA R8, R6, R8, R6 ;  /* 0x000000080608722b */ /* 0x000fd00000000006 */
[----:B------:R-:W-:-:S08]  /*3700*/  DFMA R6, -R4, R8, 1 ;  /* 0x3ff000000406742b */ /* 0x000fd00000000108 */
[----:B------:R-:W-:-:S08]  /*3710*/  DFMA R6, R8, R6, R8 ;  /* 0x000000060806722b */ /* 0x000fd00000000008 */
[----:B------:R-:W-:Y:S01]  /*3720*/  DMUL R6, R6, 8.11296384146066816958e+31 ;  /* 0x4690000006067828 */ /* 0x000fe20000000000 */
[----:B------:R-:W-:Y:S10]  /*3730*/  BRA `(.L_x_23) ;  /* 0x0000000000087947 */ /* 0x000ff40003800000 */
.L_x_22:
[----:B------:R-:W-:Y:S01]  /*3740*/  LOP3.LUT R7, R5, 0x80000, RZ, 0xfc, !PT ;  /* 0x0008000005077812 */ /* 0x000fe200078efcff */
[----:B------:R-:W-:-:S07]  /*3750*/  IMAD.MOV.U32 R6, RZ, RZ, R4 ;  /* 0x000000ffff067224 */ /* 0x000fce00078e0004 */
.L_x_23:
[----:B------:R-:W-:Y:S01]  /*3760*/  MOV R3, 0x0 ;  /* 0x0000000000037802 */ /* 0x000fe20000000f00 */
[----:B------:R-:W-:Y:S01]  /*3770*/  IMAD.MOV.U32 R11, RZ, RZ, R7 ;  /* 0x000000ffff0b7224 */ /* 0x000fe200078e0007 */
[----:B------:R-:W-:Y:S02]  /*3780*/  MOV R10, R6 ;  /* 0x00000006000a7202 */ /* 0x000fe40000000f00 */
[----:B------:R-:W-:Y:S05]  /*3790*/  RET.REL.NODEC R2 `(_Z12iterate_onceiiPdS_S_d) ;  /* 0xffffffc802187950 */ /* 0x000fea0003c3ffff */
.L_x_25:
[----:B------:R-:W-:-:S00]  /*37a0*/  BRA `(.L_x_25) ;  /* 0xfffffffc00fc7947 */ /* 0x000fc0000383ffff */
[----:B------:R-:W-:-:S00]  /*37b0*/  NOP ;  /* 0x0000000000007918 */ /* 0x000fc00000000000 */
        /* <DEDUP_REMOVED lines=12> */
.L_x_47:


//--------------------- .text._Z27phantom_boundary_conditionsiiPd --------------------------
	.section	.text._Z27phantom_boundary_conditionsiiPd,"ax",@progbits
	.align	128
        .global         _Z27phantom_boundary_conditionsiiPd
        .type           _Z27phantom_boundary_conditionsiiPd,@function
        .size           _Z27phantom_boundary_conditionsiiPd,(.L_x_49 - _Z27phantom_boundary_conditionsiiPd)
        .other          _Z27phantom_boundary_conditionsiiPd,@"STO_CUDA_ENTRY STV_DEFAULT"
_Z27phantom_boundary_conditionsiiPd:
.text._Z27phantom_boundary_conditionsiiPd:
[----:B------:R-:W-:Y:S01]  /*0000*/  LDC R1, c[0x0][0x37c] ;  /* 0x0000df00ff017b82 */ /* 0x000fe20000000800 */
[----:B------:R-:W0:Y:S07]  /*0010*/  S2R R7, SR_TID.X ;  /* 0x0000000000077919 */ /* 0x000e2e0000002100 */
[----:B------:R-:W0:Y:S01]  /*0020*/  S2UR UR4, SR_CTAID.X ;  /* 0x00000000000479c3 */ /* 0x000e220000002500 */
[----:B------:R-:W1:Y:S01]  /*0030*/  LDCU.64 UR8, c[0x0][0x388] ;  /* 0x00007100ff0877ac */ /* 0x000e620008000a00 */
[----:B------:R-:W-:Y:S06]  /*0040*/  BSSY.RECONVERGENT B0, `(.L_x_26) ;  /* 0x000002a000007945 */ /* 0x000fec0003800200 */
[----:B------:R-:W0:Y:S01]  /*0050*/  LDC R6, c[0x0][0x360] ;  /* 0x0000d800ff067b82 */ /* 0x000e220000000800 */
[----:B------:R-:W2:Y:S07]  /*0060*/  LDCU UR6, c[0x0][0x370] ;  /* 0x00006e00ff0677ac */ /* 0x000eae0008000800 */
[----:B------:R-:W3:Y:S01]  /*0070*/  LDC R0, c[0x0][0x384] ;  /* 0x0000e100ff007b82 */ /* 0x000ee20000000800 */
[C---:B0-----:R-:W-:Y:S01]  /*0080*/  IMAD R7, R6.reuse, UR4, R7 ;  /* 0x0000000406077c24 */ /* 0x041fe2000f8e0207 */
[----:B------:R-:W0:Y:S01]  /*0090*/  LDCU.64 UR4, c[0x0][0x358] ;  /* 0x00006b00ff0477ac */ /* 0x000e220008000a00 */
[----:B--2---:R-:W-:-:S03]  /*00a0*/  IMAD R6, R6, UR6, RZ ;  /* 0x0000000606067c24 */ /* 0x004fc6000f8e02ff */
[----:B---3--:R-:W-:-:S04]  /*00b0*/  ISETP.GE.AND P0, PT, R7, R0, PT ;  /* 0x000000000700720c */ /* 0x008fc80003f06270 */
[----:B------:R-:W-:-:S13]  /*00c0*/  ISETP.LT.OR P0, PT, R7, 0x1, P0 ;  /* 0x000000010700780c */ /* 0x000fda0000701670 */
[----:B01----:R-:W-:Y:S05]  /*00d0*/  @P0 BRA `(.L_x_27) ;  /* 0x0000000000800947 */ /* 0x003fea0003800000 */
[----:B------:R-:W0:Y:S01]  /*00e0*/  LDC R13, c[0x0][0x380] ;  /* 0x0000e000ff0d7b82 */ /* 0x000e220000000800 */
[----:B------:R-:W-:-:S07]  /*00f0*/  IMAD.MOV.U32 R15, RZ, RZ, R7 ;  /* 0x000000ffff0f7224 */ /* 0x000fce00078e0007 */
[----:B------:R-:W1:Y:S01]  /*0100*/  LDC.64 R2, c[0x0][0x388] ;  /* 0x0000e200ff027b82 */ /* 0x000e620000000a00 */
[----:B0-----:R-:W-:-:S07]  /*0110*/  SHF.R.S32.HI R12, RZ, 0x1f, R13 ;  /* 0x0000001fff0c7819 */ /* 0x001fce000001140d */
.L_x_28:
[----:B0-----:R-:W-:-:S04]  /*0120*/  IMAD R5, R13, 0x2, R15 ;  /* 0x000000020d057824 */ /* 0x001fc800078e020f */
[----:B------:R-:W-:-:S05]  /*0130*/  IMAD R4, R5, R0, RZ ;  /* 0x0000000005047224 */ /* 0x000fca00078e02ff */
[----:B------:R-:W-:-:S04]  /*0140*/  IADD3 R5, P0, PT, R4, R13, RZ ;  /* 0x0000000d04057210 */ /* 0x000fc80007f1e0ff */
[----:B------:R-:W-:Y:S02]  /*0150*/  LEA.HI.X.SX32 R4, R4, R12, 0x1, P0 ;  /* 0x0000000c04047211 */ /* 0x000fe400000f0eff */
[----:B------:R-:W-:-:S04]  /*0160*/  LEA R8, P0, R5, UR8, 0x3 ;  /* 0x0000000805087c11 */ /* 0x000fc8000f8018ff */
[----:B------:R-:W-:-:S05]  /*0170*/  LEA.HI.X R9, R5, UR9, R4, 0x3, P0 ;  /* 0x0000000905097c11 */ /* 0x000fca00080f1c04 */
[----:B------:R-:W2:Y:S01]  /*0180*/  LDG.E.64 R16, desc[UR4][R8.64+-0x10] ;  /* 0xfffff00408107981 */ /* 0x000ea2000c1e1b00 */
[----:B------:R-:W-:Y:S02]  /*0190*/  IMAD R14, R15, R0, -R0 ;  /* 0x000000000f0e7224 */ /* 0x000fe400078e0a00 */
[----:B------:R-:W-:-:S03]  /*01a0*/  IMAD R11, R13, 0x3, R15 ;  /* 0x000000030d0b7824 */ /* 0x000fc600078e020f */
[----:B------:R-:W-:Y:S01]  /*01b0*/  IADD3 R5, P0, PT, R14, R13, RZ ;  /* 0x0000000d0e057210 */ /* 0x000fe20007f1e0ff */
[----:B------:R-:W-:-:S03]  /*01c0*/  IMAD R11, R11, R0, RZ ;  /* 0x000000000b0b7224 */ /* 0x000fc600078e02ff */
[----:B------:R-:W-:Y:S02]  /*01d0*/  LEA.HI.X.SX32 R10, R14, R12, 0x1, P0 ;  /* 0x0000000c0e0a7211 */ /* 0x000fe400000f0eff */
[----:B------:R-:W-:-:S04]  /*01e0*/  LEA R4, P0, R5, UR8, 0x3 ;  /* 0x0000000805047c11 */ /* 0x000fc8000f8018ff */
[----:B------:R-:W-:Y:S01]  /*01f0*/  LEA.HI.X R5, R5, UR9, R10, 0x3, P0 ;  /* 0x0000000905057c11 */ /* 0x000fe200080f1c0a */
[----:B-1----:R-:W-:-:S05]  /*0200*/  IMAD.WIDE R10, R11, 0x8, R2 ;  /* 0x000000080b0a7825 */ /* 0x002fca00078e0202 */
[----:B--2---:R0:W-:Y:S04]  /*0210*/  STG.E.64 desc[UR4][R10.64], R16 ;  /* 0x000000100a007986 */ /* 0x0041e8000c101b04 */
[----:B------:R-:W2:Y:S01]  /*0220*/  LDG.E.64 R18, desc[UR4][R4.64+-0x10] ;  /* 0xfffff00404127981 */ /* 0x000ea2000c1e1b00 */
[----:B------:R-:W-:-:S04]  /*0230*/  IMAD R21, R0, R13, R14 ;  /* 0x0000000d00157224 */ /* 0x000fc800078e020e */
[----:B------:R-:W-:-:S05]  /*0240*/  IMAD.WIDE R20, R21, 0x8, R2 ;  /* 0x0000000815147825 */ /* 0x000fca00078e0202 */
[----:B--2---:R0:W-:Y:S04]  /*0250*/  STG.E.64 desc[UR4][R20.64], R18 ;  /* 0x0000001214007986 */ /* 0x0041e8000c101b04 */
[----:B------:R-:W2:Y:S04]  /*0260*/  LDG.E.64 R22, desc[UR4][R10.64+0x8] ;  /* 0x000008040a167981 */ /* 0x000ea8000c1e1b00 */
[----:B--2---:R0:W-:Y:S04]  /*0270*/  STG.E.64 desc[UR4][R8.64+-0x8], R22 ;  /* 0xfffff81608007986 */ /* 0x0041e8000c101b04 */
[----:B------:R-:W2:Y:S01]  /*0280*/  LDG.E.64 R24, desc[UR4][R20.64+0x8] ;  /* 0x0000080414187981 */ /* 0x000ea2000c1e1b00 */
[----:B------:R-:W-:-:S05]  /*0290*/  IMAD.IADD R15, R6, 0x1, R15 ;  /* 0x00000001060f7824 */ /* 0x000fca00078e020f */
[C---:B------:R-:W-:Y:S02]  /*02a0*/  ISETP.GE.AND P0, PT, R15.reuse, R0, PT ;  /* 0x000000000f00720c */ /* 0x040fe40003f06270 */
[----:B------:R-:W-:Y:S01]  /*02b0*/  ISETP.GT.AND P1, PT, R15, RZ, PT ;  /* 0x000000ff0f00720c */ /* 0x000fe20003f24270 */
[----:B--2---:R0:W-:-:S12]  /*02c0*/  STG.E.64 desc[UR4][R4.64+-0x8], R24 ;  /* 0xfffff81804007986 */ /* 0x0041d8000c101b04 */
[----:B------:R-:W-:Y:S05]  /*02d0*/  @!P0 BRA P1, `(.L_x_28) ;  /* 0xfffffffc00908947 */ /* 0x000fea000083ffff */
.L_x_27:
[----:B------:R-:W-:Y:S05]  /*02e0*/  BSYNC.RECONVERGENT B0 ;  /* 0x0000000000007941 */ /* 0x000fea0003800200 */
.L_x_26:
[----:B0-----:R-:W0:Y:S02]  /*02f0*/  LDC R10, c[0x0][0x380] ;  /* 0x0000e000ff0a7b82 */ /* 0x001e240000000800 */
[----:B0-----:R-:W-:-:S04]  /*0300*/  ISETP.GE.AND P0, PT, R7, R10, PT ;  /* 0x0000000a0700720c */ /* 0x001fc80003f06270 */
[----:B------:R-:W-:-:S13]  /*0310*/  ISETP.LT.OR P0, PT, R7, 0x1, P0 ;  /* 0x000000010700780c */ /* 0x000fda0000701670 */
[----:B------:R-:W-:Y:S05]  /*0320*/  @P0 EXIT ;  /* 0x000000000000094d */ /* 0x000fea0003800000 */
[----:B------:R-:W0:Y:S01]  /*0330*/  LDC.64 R2, c[0x0][0x388] ;  /* 0x0000e200ff027b82 */ /* 0x000e220000000a00 */
[C---:B------:R-:W-:Y:S01]  /*0340*/  VIADD R5, R0.reuse, 0xfffffffe ;  /* 0xfffffffe00057836 */ /* 0x040fe20000000000 */
[----:B------:R-:W1:Y:S01]  /*0350*/  LDCU.64 UR6, c[0x0][0x388] ;  /* 0x00007100ff0677ac */ /* 0x000e620008000a00 */
[----:B------:R-:W-:Y:S02]  /*0360*/  IMAD R9, R0, R10, RZ ;  /* 0x0000000a00097224 */ /* 0x000fe400078e02ff */
[C-C-:B------:R-:W-:Y:S02]  /*0370*/  IMAD R11, R10.reuse, 0x3, R5.reuse ;  /* 0x000000030a0b7824 */ /* 0x140fe400078e0205 */
[----:B------:R-:W-:Y:S02]  /*0380*/  IMAD R13, R10, 0x2, R5 ;  /* 0x000000020a0d7824 */ /* 0x000fe400078e0205 */
[----:B------:R-:W-:Y:S02]  /*0390*/  IMAD R11, R11, R0, RZ ;  /* 0x000000000b0b7224 */ /* 0x000fe400078e02ff */
[----:B------:R-:W-:-:S02]  /*03a0*/  IMAD.IADD R12, R9, 0x1, R0 ;  /* 0x00000001090c7824 */ /* 0x000fc400078e0200 */
[----:B------:R-:W-:Y:S02]  /*03b0*/  IMAD R13, R13, R0, RZ ;  /* 0x000000000d0d7224 */ /* 0x000fe400078e02ff */
[----:B------:R-:W-:-:S07]  /*03c0*/  IMAD.IADD R8, R11, 0x1, R0 ;  /* 0x000000010b087824 */ /* 0x000fce00078e0200 */
.L_x_29:
[----:B--2---:R-:W-:-:S04]  /*03d0*/  IMAD.IADD R17, R13, 0x1, R7 ;  /* 0x000000010d117824 */ /* 0x004fc800078e0207 */
[----:B0-----:R-:W-:-:S06]  /*03e0*/  IMAD.WIDE R16, R17, 0x8, R2 ;  /* 0x0000000811107825 */ /* 0x001fcc00078e0202 */
[----:B------:R-:W2:Y:S01]  /*03f0*/  LDG.E.64 R16, desc[UR4][R16.64] ;  /* 0x0000000410107981 */ /* 0x000ea2000c1e1b00 */
[----:B------:R-:W-:Y:S01]  /*0400*/  SHF.R.S32.HI R14, RZ, 0x1f, R7 ;  /* 0x0000001fff0e7819 */ /* 0x000fe20000011407 */
[----:B------:R-:W-:Y:S01]  /*0410*/  IMAD.WIDE.U32 R24, R7, 0x8, R2 ;  /* 0x0000000807187825 */ /* 0x000fe200078e0002 */
[----:B------:R-:W-:-:S04]  /*0420*/  IADD3 R4, P0, PT, R11, R7, RZ ;  /* 0x000000070b047210 */ /* 0x000fc80007f1e0ff */
[----:B------:R-:W-:Y:S02]  /*0430*/  LEA.HI.X.SX32 R5, R11, R14, 0x1, P0 ;  /* 0x0000000e0b057211 */ /* 0x000fe400000f0eff */
[----:B-1----:R-:W-:-:S04]  /*0440*/  LEA R22, P0, R4, UR6, 0x3 ;  /* 0x0000000604167c11 */ /* 0x002fc8000f8018ff */
[----:B------:R-:W-:Y:S01]  /*0450*/  LEA.HI.X R23, R4, UR7, R5, 0x3, P0 ;  /* 0x0000000704177c11 */ /* 0x000fe200080f1c05 */
[----:B--2---:R0:W-:Y:S05]  /*0460*/  STG.E.64 desc[UR4][R24.64], R16 ;  /* 0x0000001018007986 */ /* 0x0041ea000c101b04 */
[----:B------:R-:W2:Y:S01]  /*0470*/  LDG.E.64 R22, desc[UR4][R22.64+-0x8] ;  /* 0xfffff80416167981 */ /* 0x000ea2000c1e1b00 */
[----:B------:R-:W-:Y:S01]  /*0480*/  IADD3 R4, P0, PT, R9, R7, RZ ;  /* 0x0000000709047210 */ /* 0x000fe20007f1e0ff */
[----:B------:R-:W-:-:S03]  /*0490*/  IMAD.IADD R5, R7, 0x1, R0 ;  /* 0x0000000107057824 */ /* 0x000fc600078e0200 */
[----:B------:R-:W-:Y:S02]  /*04a0*/  LEA.HI.X.SX32 R15, R9, R14, 0x1, P0 ;  /* 0x0000000e090f7211 */ /* 0x000fe400000f0eff */
[----:B------:R-:W-:-:S04]  /*04b0*/  LEA R20, P0, R4, UR6, 0x3 ;  /* 0x0000000604147c11 */ /* 0x000fc8000f8018ff */
[----:B------:R-:W-:Y:S01]  /*04c0*/  LEA.HI.X R21, R4, UR7, R15, 0x3, P0 ;  /* 0x0000000704157c11 */ /* 0x000fe200080f1c0f */
[----:B------:R-:W-:Y:S01]  /*04d0*/  IMAD.WIDE R4, R5, 0x8, R2 ;  /* 0x0000000805047825 */ /* 0x000fe200078e0202 */
[----:B------:R-:W-:-:S03]  /*04e0*/  IADD3 R15, P0, PT, R12, R7, RZ ;  /* 0x000000070c0f7210 */ /* 0x000fc60007f1e0ff */
[----:B--2---:R2:W-:Y:S04]  /*04f0*/  STG.E.64 desc[UR4][R20.64+-0x8], R22 ;  /* 0xfffff81614007986 */ /* 0x0045e8000c101b04 */
[----:B------:R-:W3:Y:S01]  /*0500*/  LDG.E.64 R18, desc[UR4][R4.64] ;  /* 0x0000000404127981 */ /* 0x000ee2000c1e1b00 */
[----:B0-----:R-:W-:Y:S02]  /*0510*/  LEA.HI.X.SX32 R24, R12, R14, 0x1, P0 ;  /* 0x0000000e0c187211 */ /* 0x001fe400000f0eff */
[----:B------:R-:W-:-:S04]  /*0520*/  LEA R16, P0, R15, UR6, 0x3 ;  /* 0x000000060f107c11 */ /* 0x000fc8000f8018ff */
[----:B------:R-:W-:Y:S01]  /*0530*/  LEA.HI.X R17, R15, UR7, R24, 0x3, P0 ;  /* 0x000000070f117c11 */ /* 0x000fe200080f1c18 */
[----:B------:R-:W-:Y:S01]  /*0540*/  IMAD.WIDE R24, R13, 0x8, R4 ;  /* 0x000000080d187825 */ /* 0x000fe200078e0204 */
[----:B------:R-:W-:-:S04]  /*0550*/  IADD3 R15, P0, PT, R8, R7, RZ ;  /* 0x00000007080f7210 */ /* 0x000fc80007f1e0ff */
[----:B---3--:R2:W-:Y:S04]  /*0560*/  STG.E.64 desc[UR4][R24.64], R18 ;  /* 0x0000001218007986 */ /* 0x0085e8000c101b04 */
[----:B------:R-:W3:Y:S01]  /*0570*/  LDG.E.64 R16, desc[UR4][R16.64+-0x8] ;  /* 0xfffff80410107981 */ /* 0x000ee2000c1e1b00 */
[----:B------:R-:W-:Y:S01]  /*0580*/  LEA.HI.X.SX32 R26, R8, R14, 0x1, P0 ;  /* 0x0000000e081a7211 */ /* 0x000fe200000f0eff */
[----:B------:R-:W-:Y:S01]  /*0590*/  IMAD.IADD R7, R6, 0x1, R7 ;  /* 0x0000000106077824 */ /* 0x000fe200078e0207 */
[----:B------:R-:W-:-:S04]  /*05a0*/  LEA R14, P0, R15, UR6, 0x3 ;  /* 0x000000060f0e7c11 */ /* 0x000fc8000f8018ff */
[----:B------:R-:W-:Y:S02]  /*05b0*/  LEA.HI.X R15, R15, UR7, R26, 0x3, P0 ;  /* 0x000000070f0f7c11 */ /* 0x000fe400080f1c1a */
[C---:B------:R-:W-:Y:S02]  /*05c0*/  ISETP.GE.AND P0, PT, R7.reuse, R10, PT ;  /* 0x0000000a0700720c */ /* 0x040fe40003f06270 */
[----:B------:R-:W-:Y:S01]  /*05d0*/  ISETP.GT.AND P1, PT, R7, RZ, PT ;  /* 0x000000ff0700720c */ /* 0x000fe20003f24270 */
[----:B---3--:R2:W-:-:S12]  /*05e0*/  STG.E.64 desc[UR4][R14.64+-0x8], R16 ;  /* 0xfffff8100e007986 */ /* 0x0085d8000c101b04 */
[----:B------:R-:W-:Y:S05]  /*05f0*/  @!P0 BRA P1, `(.L_x_29) ;  /* 0xfffffffc00748947 */ /* 0x000fea000083ffff */
[----:B------:R-:W-:Y:S05]  /*0600*/  EXIT ;  /* 0x000000000000794d */ /* 0x000fea0003800000 */
.L_x_30:
        /* <DEDUP_REMOVED lines=15> */
.L_x_49:


//--------------------- .text._Z28physical_boundary_conditionsiiPddddd --------------------------
	.section	.text._Z28physical_boundary_conditionsiiPddddd,"ax",@progbits
	.align	128
        .global         _Z28physical_boundary_conditionsiiPddddd
        .type           _Z28physical_boundary_conditionsiiPddddd,@function
        .size           _Z28physical_boundary_conditionsiiPddddd,(.L_x_50 - _Z28physical_boundary_conditionsiiPddddd)
        .other          _Z28physical_boundary_conditionsiiPddddd,@"STO_CUDA_ENTRY STV_DEFAULT"
_Z28physical_boundary_conditionsiiPddddd:
.text._Z28physical_boundary_conditionsiiPddddd:
[----:B------:R-:W-:Y:S01]  /*0000*/  LDC R1, c[0x0][0x37c] ;  /* 0x0000df00ff017b82 */ /* 0x000fe20000000800 */
[----:B------:R-:W0:Y:S07]  /*0010*/  S2R R0, SR_TID.X ;  /* 0x0000000000007919 */ /* 0x000e2e0000002100 */
[----:B------:R-:W1:Y:S01]  /*0020*/  S2UR UR4, SR_CTAID.X ;  /* 0x00000000000479c3 */ /* 0x000e620000002500 */
[----:B------:R-:W1:Y:S01]  /*0030*/  LDCU UR5, c[0x0][0x360] ;  /* 0x00006c00ff0577ac */ /* 0x000e620008000800 */
[----:B------:R-:W-:Y:S01]  /*0040*/  BSSY.RECONVERGENT B0, `(.L_x_31) ;  /* 0x0000070000007945 */ /* 0x000fe20003800200 */
[----:B------:R-:W2:Y:S05]  /*0050*/  LDCU.64 UR6, c[0x0][0x358] ;  /* 0x00006b00ff0677ac */ /* 0x000eaa0008000a00 */
[----:B------:R-:W3:Y:S08]  /*0060*/  LDC R2, c[0x0][0x384] ;  /* 0x0000e100ff027b82 */ /* 0x000ef00000000800 */
[----:B------:R-:W4:Y:S01]  /*0070*/  LDC R5, c[0x0][0x370] ;  /* 0x0000dc00ff057b82 */ /* 0x000f220000000800 */
[----:B-1----:R-:W-:-:S06]  /*0080*/  UIMAD UR4, UR4, UR5, URZ ;  /* 0x00000005040472a4 */ /* 0x002fcc000f8e02ff */
[----:B0-----:R-:W-:Y:S02]  /*0090*/  IADD3 R4, PT, PT, R0, UR4, RZ ;  /* 0x0000000400047c10 */ /* 0x001fe4000fffe0ff */
[----:B---3--:R-:W-:-:S04]  /*00a0*/  IADD3 R3, PT, PT, R2, -0x1, RZ ;  /* 0xffffffff02037810 */ /* 0x008fc80007ffe0ff */
[----:B------:R-:W-:Y:S01]  /*00b0*/  ISETP.GE.AND P0, PT, R4, R3, PT ;  /* 0x000000030400720c */ /* 0x000fe20003f06270 */
[----:B----4-:R-:W-:-:S12]  /*00c0*/  IMAD R5, R5, UR5, RZ ;  /* 0x0000000505057c24 */ /* 0x010fd8000f8e02ff */
[----:B--2---:R-:W-:Y:S05]  /*00d0*/  @P0 BRA `(.L_x_32) ;  /* 0x0000000400980947 */ /* 0x004fea0003800000 */
[----:B------:R-:W0:Y:S01]  /*00e0*/  I2F.U32.RP R10, R5 ;  /* 0x00000005000a7306 */ /* 0x000e220000209000 */
[----:B------:R-:W-:Y:S01]  /*00f0*/  IADD3 R8, PT, PT, R5, R4, RZ ;  /* 0x0000000405087210 */ /* 0x000fe20007ffe0ff */
[----:B------:R-:W-:Y:S01]  /*0100*/  BSSY.RECONVERGENT B1, `(.L_x_33) ;  /* 0x0000034000017945 */ /* 0x000fe20003800200 */
[----:B------:R-:W-:Y:S01]  /*0110*/  IADD3 R11, PT, PT, RZ, -R5, RZ ;  /* 0x80000005ff0b7210 */ /* 0x000fe20007ffe0ff */
[----:B------:R-:W-:Y:S01]  /*0120*/  IMAD.MOV.U32 R28, RZ, RZ, R4 ;  /* 0x000000ffff1c7224 */ /* 0x000fe200078e0004 */
[----:B------:R-:W-:Y:S02]  /*0130*/  ISETP.GE.AND P0, PT, R8, R3, PT ;  /* 0x000000030800720c */ /* 0x000fe40003f06270 */
[----:B------:R-:W-:Y:S02]  /*0140*/  VIMNMX R9, PT, PT, R3, R8, !PT ;  /* 0x0000000803097248 */ /* 0x000fe40007fe0100 */
[----:B------:R-:W-:Y:S02]  /*0150*/  SEL R22, RZ, 0x1, P0 ;  /* 0x00000001ff167807 */ /* 0x000fe40000000000 */
[----:B------:R-:W-:-:S02]  /*0160*/  ISETP.NE.U32.AND P2, PT, R5, RZ, PT ;  /* 0x000000ff0500720c */ /* 0x000fc40003f45070 */
[----:B------:R-:W-:Y:S01]  /*0170*/  IADD3 R8, PT, PT, R9, -R8, -R22 ;  /* 0x8000000809087210 */ /* 0x000fe20007ffe816 */
[----:B0-----:R-:W0:Y:S02]  /*0180*/  MUFU.RCP R10, R10 ;  /* 0x0000000a000a7308 */ /* 0x001e240000001000 */
[----:B0-----:R-:W-:-:S06]  /*0190*/  IADD3 R6, PT, PT, R10, 0xffffffe, RZ ;  /* 0x0ffffffe0a067810 */ /* 0x001fcc0007ffe0ff */
[----:B------:R0:W1:Y:S02]  /*01a0*/  F2I.FTZ.U32.TRUNC.NTZ R7, R6 ;  /* 0x0000000600077305 */ /* 0x000064000021f000 */
[----:B0-----:R-:W-:Y:S02]  /*01b0*/  IMAD.MOV.U32 R6, RZ, RZ, RZ ;  /* 0x000000ffff067224 */ /* 0x001fe400078e00ff */
[----:B-1----:R-:W-:-:S04]  /*01c0*/  IMAD R11, R11, R7, RZ ;  /* 0x000000070b0b7224 */ /* 0x002fc800078e02ff */
[----:B------:R-:W-:-:S06]  /*01d0*/  IMAD.HI.U32 R7, R7, R11, R6 ;  /* 0x0000000b07077227 */ /* 0x000fcc00078e0006 */
[----:B------:R-:W-:-:S05]  /*01e0*/  IMAD.HI.U32 R7, R7, R8, RZ ;  /* 0x0000000807077227 */ /* 0x000fca00078e00ff */
[----:B------:R-:W-:-:S05]  /*01f0*/  IADD3 R6, PT, PT, -R7, RZ, RZ ;  /* 0x000000ff07067210 */ /* 0x000fca0007ffe1ff */
[----:B------:R-:W-:Y:S02]  /*0200*/  IMAD R8, R5, R6, R8 ;  /* 0x0000000605087224 */ /* 0x000fe400078e0208 */
[----:B------:R-:W0:Y:S03]  /*0210*/  LDC R6, c[0x0][0x380] ;  /* 0x0000e000ff067b82 */ /* 0x000e260000000800 */
[----:B------:R-:W-:-:S13]  /*0220*/  ISETP.GE.U32.AND P0, PT, R8, R5, PT ;  /* 0x000000050800720c */ /* 0x000fda0003f06070 */
[----:B------:R-:W-:Y:S02]  /*0230*/  @P0 IADD3 R8, PT, PT, -R5, R8, RZ ;  /* 0x0000000805080210 */ /* 0x000fe40007ffe1ff */
[----:B------:R-:W-:Y:S02]  /*0240*/  @P0 IADD3 R7, PT, PT, R7, 0x1, RZ ;  /* 0x0000000107070810 */ /* 0x000fe40007ffe0ff */
[----:B------:R-:W-:-:S13]  /*0250*/  ISETP.GE.U32.AND P1, PT, R8, R5, PT ;  /* 0x000000050800720c */ /* 0x000fda0003f26070 */
[----:B------:R-:W-:Y:S02]  /*0260*/  @P1 IADD3 R7, PT, PT, R7, 0x1, RZ ;  /* 0x0000000107071810 */ /* 0x000fe40007ffe0ff */
[----:B------:R-:W-:-:S04]  /*0270*/  @!P2 LOP3.LUT R7, RZ, R5, RZ, 0x33, !PT ;  /* 0x00000005ff07a212 */ /* 0x000fc800078e33ff */
[----:B------:R-:W-:-:S04]  /*0280*/  IADD3 R22, PT, PT, R22, R7, RZ ;  /* 0x0000000716167210 */ /* 0x000fc80007ffe0ff */
[----:B------:R-:W-:-:S04]  /*0290*/  LOP3.LUT R7, R22, 0x3, RZ, 0xc0, !PT ;  /* 0x0000000316077812 */ /* 0x000fc800078ec0ff */
[----:B------:R-:W-:Y:S01]  /*02a0*/  ISETP.NE.AND P0, PT, R7, 0x3, PT ;  /* 0x000000030700780c */ /* 0x000fe20003f05270 */
[----:B0-----:R-:W-:-:S05]  /*02b0*/  IMAD R7, R2, R6, RZ ;  /* 0x0000000602077224 */ /* 0x001fca00078e02ff */
[C---:B------:R-:W-:Y:S02]  /*02c0*/  IADD3 R6, PT, PT, R7.reuse, -0x1, R6 ;  /* 0xffffffff07067810 */ /* 0x040fe40007ffe006 */
[----:B------:R-:W-:-:S05]  /*02d0*/  SHF.L.U32 R7, R7, 0x1, RZ ;  /* 0x0000000107077819 */ /* 0x000fca00000006ff */
[----:B------:R-:W-:Y:S05]  /*02e0*/  @!P0 BRA `(.L_x_34) ;  /* 0x0000000000548947 */ /* 0x000fea0003800000 */
[----:B------:R-:W0:Y:S01]  /*02f0*/  LDC.64 R8, c[0x0][0x388] ;  /* 0x0000e200ff087b82 */ /* 0x000e220000000a00 */
[----:B------:R-:W-:Y:S01]  /*0300*/  IADD3 R14, PT, PT, R22, 0x1, RZ ;  /* 0x00000001160e7810 */ /* 0x000fe20007ffe0ff */
[----:B------:R-:W-:Y:S01]  /*0310*/  IMAD R23, R4, R2, RZ ;  /* 0x0000000204177224 */ /* 0x000fe200078e02ff */
[----:B------:R-:W-:Y:S02]  /*0320*/  MOV R28, R4 ;  /* 0x00000004001c7202 */ /* 0x000fe40000000f00 */
[----:B------:R-:W-:-:S03]  /*0330*/  LOP3.LUT R14, R14, 0x3, RZ, 0xc0, !PT ;  /* 0x000000030e0e7812 */ /* 0x000fc600078ec0ff */
[----:B------:R-:W1:Y:S01]  /*0340*/  LDC.64 R10, c[0x0][0x390] ;  /* 0x0000e400ff0a7b82 */ /* 0x000e620000000a00 */
[----:B------:R-:W-:-:S07]  /*0350*/  IADD3 R24, PT, PT, -R14, RZ, RZ ;  /* 0x000000ff0e187210 */ /* 0x000fce0007ffe1ff */
[----:B------:R-:W2:Y:S02]  /*0360*/  LDC.64 R12, c[0x0][0x398] ;  /* 0x0000e600ff0c7b82 */ /* 0x000ea40000000a00 */
.L_x_35:
[----:B0--3--:R-:W-:Y:S01]  /*0370*/  IMAD.WIDE R14, R23, 0x8, R8 ;  /* 0x00000008170e7825 */ /* 0x009fe200078e0208 */
[----:B------:R-:W-:-:S03]  /*0380*/  IADD3 R24, PT, PT, R24, 0x1, RZ ;  /* 0x0000000118187810 */ /* 0x000fc60007ffe0ff */
[----:B------:R-:W-:Y:S01]  /*0390*/  IMAD.IADD R28, R5, 0x1, R28 ;  /* 0x00000001051c7824 */ /* 0x000fe200078e021c */
[----:B-1----:R3:W-:Y:S01]  /*03a0*/  STG.E.64 desc[UR6][R14.64], R10 ;  /* 0x0000000a0e007986 */ /* 0x0027e2000c101b06 */
[----:B------:R-:W-:Y:S01]  /*03b0*/  IMAD.WIDE R16, R6, 0x8, R14 ;  /* 0x0000000806107825 */ /* 0x000fe200078e020e */
[----:B------:R-:W-:-:S03]  /*03c0*/  ISETP.NE.AND P0, PT, R24, RZ, PT ;  /* 0x000000ff1800720c */ /* 0x000fc60003f05270 */
[----:B------:R-:W-:-:S04]  /*03d0*/  IMAD.WIDE R18, R7, 0x8, R14 ;  /* 0x0000000807127825 */ /* 0x000fc800078e020e */
[----:B------:R-:W-:Y:S01]  /*03e0*/  IMAD.WIDE R20, R7, 0x8, R16 ;  /* 0x0000000807147825 */ /* 0x000fe200078e0210 */
[----:B------:R3:W-:Y:S03]  /*03f0*/  STG.E.64 desc[UR6][R18.64], R10 ;  /* 0x0000000a12007986 */ /* 0x0007e6000c101b06 */
[----:B------:R-:W-:Y:S01]  /*0400*/  IMAD R23, R5, R2, R23 ;  /* 0x0000000205177224 */ /* 0x000fe200078e0217 */
[----:B--2---:R3:W-:Y:S04]  /*0410*/  STG.E.64 desc[UR6][R16.64], R12 ;  /* 0x0000000c10007986 */ /* 0x0047e8000c101b06 */
[----:B------:R3:W-:Y:S01]  /*0420*/  STG.E.64 desc[UR6][R20.64], R12 ;  /* 0x0000000c14007986 */ /* 0x0007e2000c101b06 */
[----:B------:R-:W-:Y:S05]  /*0430*/  @P0 BRA `(.L_x_35) ;  /* 0xfffffffc00cc0947 */ /* 0x000fea000383ffff */
.L_x_34:
[----:B------:R-:W-:Y:S05]  /*0440*/  BSYNC.RECONVERGENT B1 ;  /* 0x0000000000017941 */ /* 0x000fea0003800200 */
.L_x_33:
[----:B---3--:R-:W0:Y:S01]  /*0450*/  LDC.64 R10, c[0x0][0x388] ;  /* 0x0000e200ff0a7b82 */ /* 0x008e220000000a00 */
[----:B------:R-:W-:-:S07]  /*0460*/  ISETP.GE.U32.AND P0, PT, R22, 0x3, PT ;  /* 0x000000031600780c */ /* 0x000fce0003f06070 */
[----:B------:R-:W1:Y:S08]  /*0470*/  LDC.64 R12, c[0x0][0x390] ;  /* 0x0000e400ff0c7b82 */ /* 0x000e700000000a00 */
[----:B------:R-:W2:Y:S01]  /*0480*/  LDC.64 R8, c[0x0][0x398] ;  /* 0x0000e600ff087b82 */ /* 0x000ea20000000a00 */
[----:B------:R-:W-:Y:S05]  /*0490*/  @!P0 BRA `(.L_x_32) ;  /* 0x0000000000a88947 */ /* 0x000fea0003800000 */
.L_x_36:
[----:B---3--:R-:W-:Y:S01]  /*04a0*/  IMAD R17, R28, R2, RZ ;  /* 0x000000021c117224 */ /* 0x008fe200078e02ff */
[----:B------:R-:W-:-:S03]  /*04b0*/  IADD3 R28, PT, PT, R5, R28, RZ ;  /* 0x0000001c051c7210 */ /* 0x000fc60007ffe0ff */
[----:B0-----:R-:W-:-:S04]  /*04c0*/  IMAD.WIDE R16, R17, 0x8, R10 ;  /* 0x0000000811107825 */ /* 0x001fc800078e020a */
[----:B------:R-:W-:Y:S01]  /*04d0*/  IMAD R21, R28, R2, RZ ;  /* 0x000000021c157224 */ /* 0x000fe200078e02ff */
[----:B------:R-:W-:Y:S01]  /*04e0*/  IADD3 R28, PT, PT, R5, R28, RZ ;  /* 0x0000001c051c7210 */ /* 0x000fe20007ffe0ff */
[C-C-:B------:R-:W-:Y:S01]  /*04f0*/  IMAD.WIDE R14, R7.reuse, 0x8, R16.reuse ;  /* 0x00000008070e7825 */ /* 0x140fe200078e0210 */
[----:B-1----:R-:W-:Y:S03]  /*0500*/  STG.E.64 desc[UR6][R16.64], R12 ;  /* 0x0000000c10007986 */ /* 0x002fe6000c101b06 */
[----:B------:R-:W-:Y:S01]  /*0510*/  IMAD.WIDE R24, R6, 0x8, R16 ;  /* 0x0000000806187825 */ /* 0x000fe200078e0210 */
[----:B------:R0:W-:Y:S04]  /*0520*/  STG.E.64 desc[UR6][R14.64], R12 ;  /* 0x0000000c0e007986 */ /* 0x0001e8000c101b06 */
[----:B--2---:R-:W-:Y:S01]  /*0530*/  STG.E.64 desc[UR6][R24.64], R8 ;  /* 0x0000000818007986 */ /* 0x004fe2000c101b06 */
[----:B------:R-:W-:-:S05]  /*0540*/  IMAD.WIDE R18, R7, 0x8, R24 ;  /* 0x0000000807127825 */ /* 0x000fca00078e0218 */
[----:B------:R1:W-:Y:S01]  /*0550*/  STG.E.64 desc[UR6][R18.64], R8 ;  /* 0x0000000812007986 */ /* 0x0003e2000c101b06 */
[----:B0-----:R-:W-:-:S04]  /*0560*/  IMAD.WIDE R14, R21, 0x8, R10 ;  /* 0x00000008150e7825 */ /* 0x001fc800078e020a */
[----:B------:R-:W-:Y:S01]  /*0570*/  IMAD R21, R28, R2, RZ ;  /* 0x000000021c157224 */ /* 0x000fe200078e02ff */
[----:B------:R-:W-:Y:S01]  /*0580*/  IADD3 R28, PT, PT, R5, R28, RZ ;  /* 0x0000001c051c7210 */ /* 0x000fe20007ffe0ff */
[----:B------:R-:W-:Y:S01]  /*0590*/  IMAD.WIDE R22, R6, 0x8, R14 ;  /* 0x0000000806167825 */ /* 0x000fe200078e020e */
[----:B------:R0:W-:Y:S03]  /*05a0*/  STG.E.64 desc[UR6][R14.64], R12 ;  /* 0x0000000c0e007986 */ /* 0x0001e6000c101b06 */
[----:B------:R-:W-:-:S04]  /*05b0*/  IMAD.WIDE R20, R21, 0x8, R10 ;  /* 0x0000000815147825 */ /* 0x000fc800078e020a */
[----:B------:R-:W-:Y:S01]  /*05c0*/  IMAD R29, R28, R2, RZ ;  /* 0x000000021c1d7224 */ /* 0x000fe200078e02ff */
[----:B------:R-:W-:Y:S01]  /*05d0*/  IADD3 R28, PT, PT, R5, R28, RZ ;  /* 0x0000001c051c7210 */ /* 0x000fe20007ffe0ff */
[----:B------:R-:W-:-:S03]  /*05e0*/  IMAD.WIDE R26, R7, 0x8, R14 ;  /* 0x00000008071a7825 */ /* 0x000fc600078e020e */
[----:B------:R-:W-:Y:S01]  /*05f0*/  ISETP.GE.AND P0, PT, R28, R3, PT ;  /* 0x000000031c00720c */ /* 0x000fe20003f06270 */
[----:B------:R-:W-:Y:S01]  /*0600*/  IMAD.WIDE R16, R29, 0x8, R10 ;  /* 0x000000081d107825 */ /* 0x000fe200078e020a */
[----:B------:R-:W-:Y:S03]  /*0610*/  STG.E.64 desc[UR6][R26.64], R12 ;  /* 0x0000000c1a007986 */ /* 0x000fe6000c101b06 */
[C---:B-1----:R-:W-:Y:S01]  /*0620*/  IMAD.WIDE R18, R7.reuse, 0x8, R22 ;  /* 0x0000000807127825 */ /* 0x042fe200078e0216 */
[----:B------:R1:W-:Y:S03]  /*0630*/  STG.E.64 desc[UR6][R22.64], R8 ;  /* 0x0000000816007986 */ /* 0x0003e6000c101b06 */
[--C-:B0-----:R-:W-:Y:S01]  /*0640*/  IMAD.WIDE R14, R6, 0x8, R20.reuse ;  /* 0x00000008060e7825 */ /* 0x101fe200078e0214 */
[----:B------:R0:W-:Y:S03]  /*0650*/  STG.E.64 desc[UR6][R18.64], R8 ;  /* 0x0000000812007986 */ /* 0x0001e6000c101b06 */
[C---:B------:R-:W-:Y:S01]  /*0660*/  IMAD.WIDE R24, R7.reuse, 0x8, R20 ;  /* 0x0000000807187825 */ /* 0x040fe200078e0214 */
[----:B------:R2:W-:Y:S04]  /*0670*/  STG.E.64 desc[UR6][R20.64], R12 ;  /* 0x0000000c14007986 */ /* 0x0005e8000c101b06 */
[----:B------:R3:W-:Y:S01]  /*0680*/  STG.E.64 desc[UR6][R24.64], R12 ;  /* 0x0000000c18007986 */ /* 0x0007e2000c101b06 */
[----:B-1----:R-:W-:-:S03]  /*0690*/  IMAD.WIDE R22, R7, 0x8, R16 ;  /* 0x0000000807167825 */ /* 0x002fc600078e0210 */
[----:B------:R3:W-:Y:S01]  /*06a0*/  STG.E.64 desc[UR6][R14.64], R8 ;  /* 0x000000080e007986 */ /* 0x0007e2000c101b06 */
[----:B0-----:R-:W-:-:S04]  /*06b0*/  IMAD.WIDE R18, R6, 0x8, R16 ;  /* 0x0000000806127825 */ /* 0x001fc800078e0210 */
[----:B--2---:R-:W-:-:S04]  /*06c0*/  IMAD.WIDE R20, R7, 0x8, R14 ;  /* 0x0000000807147825 */ /* 0x004fc800078e020e */
[----:B------:R-:W-:Y:S01]  /*06d0*/  IMAD.WIDE R26, R7, 0x8, R18 ;  /* 0x00000008071a7825 */ /* 0x000fe200078e0212 */
[----:B------:R3:W-:Y:S04]  /*06e0*/  STG.E.64 desc[UR6][R20.64], R8 ;  /* 0x0000000814007986 */ /* 0x0007e8000c101b06 */
[----:B------:R3:W-:Y:S04]  /*06f0*/  STG.E.64 desc[UR6][R16.64], R12 ;  /* 0x0000000c10007986 */ /* 0x0007e8000c101b06 */
[----:B------:R3:W-:Y:S04]  /*0700*/  STG.E.64 desc[UR6][R22.64], R12 ;  /* 0x0000000c16007986 */ /* 0x0007e8000c101b06 */
[----:B------:R3:W-:Y:S04]  /*0710*/  STG.E.64 desc[UR6][R18.64], R8 ;  /* 0x0000000812007986 */ /* 0x0007e8000c101b06 */
[----:B------:R3:W-:Y:S01]  /*0720*/  STG.E.64 desc[UR6][R26.64], R8 ;  /* 0x000000081a007986 */ /* 0x0007e2000c101b06 */
[----:B------:R-:W-:Y:S05]  /*0730*/  @!P0 BRA `(.L_x_36) ;  /* 0xfffffffc00588947 */ /* 0x000fea000383ffff */
.L_x_32:
[----:B------:R-:W-:Y:S05]  /*0740*/  BSYNC.RECONVERGENT B0 ;  /* 0x0000000000007941 */ /* 0x000fea0003800200 */
.L_x_31:
[----:B------:R-:W4:Y:S02]  /*0750*/  LDCU UR8, c[0x0][0x380] ;  /* 0x00007000ff0877ac */ /* 0x000f240008000800 */
[----:B----4-:R-:W-:-:S06]  /*0760*/  UIADD3 UR5, UPT, UPT, UR8, -0x1, URZ ;  /* 0xffffffff08057890 */ /* 0x010fcc000fffe0ff */
[----:B------:R-:W-:-:S13]  /*0770*/  ISETP.GE.AND P0, PT, R4, UR5, PT ;  /* 0x0000000504007c0c */ /* 0x000fda000bf06270 */
[----:B------:R-:W-:Y:S05]  /*0780*/  @P0 EXIT ;  /* 0x000000000000094d */ /* 0x000fea0003800000 */
[----:B0-----:R-:W0:Y:S01]  /*0790*/  I2F.U32.RP R11, R5 ;  /* 0x00000005000b7306 */ /* 0x001e220000209000 */
[C---:B------:R-:W-:Y:S01]  /*07a0*/  IADD3 R10, PT, PT, R5.reuse, R4, RZ ;  /* 0x00000004050a7210 */ /* 0x040fe20007ffe0ff */
[----:B-1-3--:R-:W-:Y:S01]  /*07b0*/  IMAD.MOV R13, RZ, RZ, -R5 ;  /* 0x000000ffff0d7224 */ /* 0x00afe200078e0a05 */
[----:B------:R-:W-:Y:S01]  /*07c0*/  ISETP.NE.U32.AND P2, PT, R5, RZ, PT ;  /* 0x000000ff0500720c */ /* 0x000fe20003f45070 */
[----:B------:R-:W-:Y:S01]  /*07d0*/  BSSY.RECONVERGENT B0, `(.L_x_37) ;  /* 0x0000031000007945 */ /* 0x000fe20003800200 */
[C---:B------:R-:W-:Y:S02]  /*07e0*/  ISETP.GE.AND P0, PT, R10.reuse, UR5, PT ;  /* 0x000000050a007c0c */ /* 0x040fe4000bf06270 */
[----:B--2---:R-:W-:Y:S02]  /*07f0*/  VIMNMX R8, PT, PT, R10, UR5, !PT ;  /* 0x000000050a087c48 */ /* 0x004fe4000ffe0100 */
        /* <DEDUP_REMOVED lines=8> */
[----:B------:R-:W-:-:S05]  /*0880*/  IMAD.HI.U32 R10, R13, R8, RZ ;  /* 0x000000080d0a7227 */ /* 0x000fca00078e00ff */
[----:B------:R-:W-:-:S05]  /*0890*/  IADD3 R6, PT, PT, -R10, RZ, RZ ;  /* 0x000000ff0a067210 */ /* 0x000fca0007ffe1ff */
[----:B------:R-:W-:Y:S02]  /*08a0*/  IMAD R8, R5, R6, R8 ;  /* 0x0000000605087224 */ /* 0x000fe400078e0208 */
[----:B------:R-:W0:Y:S03]  /*08b0*/  LDC.64 R6, c[0x0][0x388] ;  /* 0x0000e200ff067b82 */ /* 0x000e260000000a00 */
[----:B------:R-:W-:-:S13]  /*08c0*/  ISETP.GE.U32.AND P0, PT, R8, R5, PT ;  /* 0x000000050800720c */ /* 0x000fda0003f06070 */
[----:B------:R-:W-:Y:S02]  /*08d0*/  @P0 IADD3 R8, PT, PT, -R5, R8, RZ ;  /* 0x0000000805080210 */ /* 0x000fe40007ffe1ff */
[----:B------:R-:W-:Y:S02]  /*08e0*/  @P0 IADD3 R10, PT, PT, R10, 0x1, RZ ;  /* 0x000000010a0a0810 */ /* 0x000fe40007ffe0ff */
[----:B------:R-:W-:-:S13]  /*08f0*/  ISETP.GE.U32.AND P1, PT, R8, R5, PT ;  /* 0x000000050800720c */ /* 0x000fda0003f26070 */
[----:B------:R-:W-:Y:S01]  /*0900*/  @P1 VIADD R10, R10, 0x1 ;  /* 0x000000010a0a1836 */ /* 0x000fe20000000000 */
[----:B------:R-:W-:-:S04]  /*0910*/  @!P2 LOP3.LUT R10, RZ, R5, RZ, 0x33, !PT ;  /* 0x00000005ff0aa212 */ /* 0x000fc800078e33ff */
[----:B------:R-:W-:-:S04]  /*0920*/  IADD3 R8, PT, PT, R9, R10, RZ ;  /* 0x0000000a09087210 */ /* 0x000fc80007ffe0ff */
[----:B------:R-:W-:-:S04]  /*0930*/  LOP3.LUT R9, R8, 0x3, RZ, 0xc0, !PT ;  /* 0x0000000308097812 */ /* 0x000fc800078ec0ff */
[----:B------:R-:W-:Y:S01]  /*0940*/  ISETP.NE.AND P0, PT, R9, 0x3, PT ;  /* 0x000000030900780c */ /* 0x000fe20003f05270 */
[----:B------:R-:W-:-:S12]  /*0950*/  IMAD R9, R2, UR8, RZ ;  /* 0x0000000802097c24 */ /* 0x000fd8000f8e02ff */
[----:B0-----:R-:W-:Y:S05]  /*0960*/  @!P0 BRA `(.L_x_38) ;  /* 0x00000000005c8947 */ /* 0x001fea0003800000 */
[----:B------:R-:W0:Y:S01]  /*0970*/  LDC.64 R10, c[0x0][0x388] ;  /* 0x0000e200ff0a7b82 */ /* 0x000e220000000a00 */
[----:B------:R-:W-:Y:S01]  /*0980*/  IADD3 R16, PT, PT, R8, 0x1, RZ ;  /* 0x0000000108107810 */ /* 0x000fe20007ffe0ff */
[----:B------:R-:W-:Y:S01]  /*0990*/  IMAD R24, R3, R2, R4 ;  /* 0x0000000203187224 */ /* 0x000fe200078e0204 */
[----:B------:R-:W-:Y:S02]  /*09a0*/  LEA R0, R9, R0, 0x1 ;  /* 0x0000000009007211 */ /* 0x000fe400078e08ff */
[----:B------:R-:W-:Y:S02]  /*09b0*/  LOP3.LUT R16, R16, 0x3, RZ, 0xc0, !PT ;  /* 0x0000000310107812 */ /* 0x000fe400078ec0ff */
[----:B------:R-:W-:Y:S01]  /*09c0*/  IADD3 R0, PT, PT, R0, UR4, RZ ;  /* 0x0000000400007c10 */ /* 0x000fe2000fffe0ff */
[----:B------:R-:W1:Y:S01]  /*09d0*/  LDC.64 R12, c[0x0][0x3a0] ;  /* 0x0000e800ff0c7b82 */ /* 0x000e620000000a00 */
[----:B------:R-:W-:-:S07]  /*09e0*/  IADD3 R25, PT, PT, -R16, RZ, RZ ;  /* 0x000000ff10197210 */ /* 0x000fce0007ffe1ff */
[----:B------:R-:W2:Y:S02]  /*09f0*/  LDC.64 R14, c[0x0][0x3a8] ;  /* 0x0000ea00ff0e7b82 */ /* 0x000ea40000000a00 */
.L_x_39:
[--C-:B0-----:R-:W-:Y:S01]  /*0a00*/  IMAD.WIDE R16, R0, 0x8, R10.reuse ;  /* 0x0000000800107825 */ /* 0x101fe200078e020a */
[C---:B------:R-:W-:Y:S02]  /*0a10*/  IADD3 R4, PT, PT, R5.reuse, R4, RZ ;  /* 0x0000000405047210 */ /* 0x040fe40007ffe0ff */
[C---:B------:R-:W-:Y:S01]  /*0a20*/  IADD3 R0, PT, PT, R5.reuse, R0, RZ ;  /* 0x0000000005007210 */ /* 0x040fe20007ffe0ff */
[----:B------:R-:W-:Y:S01]  /*0a30*/  IMAD.WIDE R18, R24, 0x8, R10 ;  /* 0x0000000818127825 */ /* 0x000fe200078e020a */
[----:B--2---:R3:W-:Y:S01]  /*0a40*/  STG.E.64 desc[UR6][R16.64], R14 ;  /* 0x0000000e10007986 */ /* 0x0047e2000c101b06 */
[----:B------:R-:W-:Y:S02]  /*0a50*/  IADD3 R24, PT, PT, R5, R24, RZ ;  /* 0x0000001805187210 */ /* 0x000fe40007ffe0ff */
[----:B------:R-:W-:-:S04]  /*0a60*/  IMAD.WIDE R20, R9, 0x8, R16 ;  /* 0x0000000809147825 */ /* 0x000fc800078e0210 */
[----:B------:R-:W-:Y:S01]  /*0a70*/  IMAD.WIDE R22, R9, 0x8, R18 ;  /* 0x0000000809167825 */ /* 0x000fe200078e0212 */
[----:B------:R3:W-:Y:S03]  /*0a80*/  STG.E.64 desc[UR6][R20.64], R14 ;  /* 0x0000000e14007986 */ /* 0x0007e6000c101b06 */
[----:B------:R-:W-:Y:S01]  /*0a90*/  VIADD R25, R25, 0x1 ;  /* 0x0000000119197836 */ /* 0x000fe20000000000 */
[----:B-1----:R3:W-:Y:S04]  /*0aa0*/  STG.E.64 desc[UR6][R18.64], R12 ;  /* 0x0000000c12007986 */ /* 0x0027e8000c101b06 */
[----:B------:R3:W-:Y:S01]  /*0ab0*/  STG.E.64 desc[UR6][R22.64], R12 ;  /* 0x0000000c16007986 */ /* 0x0007e2000c101b06 */
[----:B------:R-:W-:-:S13]  /*0ac0*/  ISETP.NE.AND P0, PT, R25, RZ, PT ;  /* 0x000000ff1900720c */ /* 0x000fda0003f05270 */
[----:B---3--:R-:W-:Y:S05]  /*0ad0*/  @P0 BRA `(.L_x_39) ;  /* 0xfffffffc00c80947 */ /* 0x008fea000383ffff */
.L_x_38:
[----:B------:R-:W-:Y:S05]  /*0ae0*/  BSYNC.RECONVERGENT B0 ;  /* 0x0000000000007941 */ /* 0x000fea0003800200 */
.L_x_37:
[----:B------:R-:W0:Y:S01]  /*0af0*/  LDC.64 R12, c[0x0][0x3a0] ;  /* 0x0000e800ff0c7b82 */ /* 0x000e220000000a00 */
[----:B------:R-:W-:-:S07]  /*0b00*/  ISETP.GE.U32.AND P0, PT, R8, 0x3, PT ;  /* 0x000000030800780c */ /* 0x000fce0003f06070 */
[----:B------:R-:W1:Y:S06]  /*0b10*/  LDC.64 R10, c[0x0][0x3a8] ;  /* 0x0000ea00ff0a7b82 */ /* 0x000e6c0000000a00 */
[----:B------:R-:W-:Y:S05]  /*0b20*/  @!P0 EXIT ;  /* 0x000000000000894d */ /* 0x000fea0003800000 */
.L_x_40:
[----:B--2---:R-:W-:Y:S01]  /*0b30*/  LEA R21, R9, R4, 0x1 ;  /* 0x0000000409157211 */ /* 0x004fe200078e08ff */
[----:B------:R-:W-:Y:S01]  /*0b40*/  IMAD R15, R3, R2, R4 ;  /* 0x00000002030f7224 */ /* 0x000fe200078e0204 */
[----:B------:R-:W-:-:S03]  /*0b50*/  LEA R4, R5, R4, 0x2 ;  /* 0x0000000405047211 */ /* 0x000fc600078e10ff */
[----:B------:R-:W-:Y:S01]  /*0b60*/  IMAD.WIDE R20, R21, 0x8, R6 ;  /* 0x0000000815147825 */ /* 0x000fe200078e0206 */
[----:B------:R-:W-:-:S03]  /*0b70*/  ISETP.GE.AND P0, PT, R4, UR5, PT ;  /* 0x0000000504007c0c */ /* 0x000fc6000bf06270 */
[----:B------:R-:W-:Y:S01]  /*0b80*/  IMAD.WIDE R14, R15, 0x8, R6 ;  /* 0x000000080f0e7825 */ /* 0x000fe200078e0206 */
[----:B-1----:R-:W-:Y:S03]  /*0b90*/  STG.E.64 desc[UR6][R20.64], R10 ;  /* 0x0000000a14007986 */ /* 0x002fe6000c101b06 */
[----:B------:R-:W-:-:S04]  /*0ba0*/  IMAD.WIDE R22, R9, 0x8, R20 ;  /* 0x0000000809167825 */ /* 0x000fc800078e0214 */
[----:B------:R-:W-:Y:S01]  /*0bb0*/  IMAD.WIDE R24, R5, 0x8, R20 ;  /* 0x0000000805187825 */ /* 0x000fe200078e0214 */
[----:B------:R-:W-:Y:S03]  /*0bc0*/  STG.E.64 desc[UR6][R22.64], R10 ;  /* 0x0000000a16007986 */ /* 0x000fe6000c101b06 */
[--C-:B------:R-:W-:Y:S01]  /*0bd0*/  IMAD.WIDE R18, R9, 0x8, R14.reuse ;  /* 0x0000000809127825 */ /* 0x100fe200078e020e */
[----:B0-----:R0:W-:Y:S03]  /*0be0*/  STG.E.64 desc[UR6][R14.64], R12 ;  /* 0x0000000c0e007986 */ /* 0x0011e6000c101b06 */
[----:B------:R-:W-:Y:S01]  /*0bf0*/  IMAD.WIDE R26, R5, 0x8, R14 ;  /* 0x00000008051a7825 */ /* 0x000fe200078e020e */
[----:B------:R1:W-:Y:S03]  /*0c00*/  STG.E.64 desc[UR6][R18.64], R12 ;  /* 0x0000000c12007986 */ /* 0x0003e6000c101b06 */
[C---:B------:R-:W-:Y:S01]  /*0c10*/  IMAD.WIDE R28, R9.reuse, 0x8, R24 ;  /* 0x00000008091c7825 */ /* 0x040fe200078e0218 */
[----:B------:R2:W-:Y:S03]  /*0c20*/  STG.E.64 desc[UR6][R24.64], R10 ;  /* 0x0000000a18007986 */ /* 0x0005e6000c101b06 */
[----:B------:R-:W-:Y:S01]  /*0c30*/  IMAD.WIDE R16, R9, 0x8, R26 ;  /* 0x0000000809107825 */ /* 0x000fe200078e021a */
[----:B------:R-:W-:Y:S03]  /*0c40*/  STG.E.64 desc[UR6][R28.64], R10 ;  /* 0x0000000a1c007986 */ /* 0x000fe6000c101b06 */
[C---:B0-----:R-:W-:Y:S01]  /*0c50*/  IMAD.WIDE R14, R5.reuse, 0x8, R24 ;  /* 0x00000008050e7825 */ /* 0x041fe200078e0218 */
[----:B------:R-:W-:Y:S03]  /*0c60*/  STG.E.64 desc[UR6][R26.64], R12 ;  /* 0x0000000c1a007986 */ /* 0x000fe6000c101b06 */
[C---:B-1----:R-:W-:Y:S01]  /*0c70*/  IMAD.WIDE R18, R5.reuse, 0x8, R26 ;  /* 0x0000000805127825 */ /* 0x042fe200078e021a */
[----:B------:R0:W-:Y:S03]  /*0c80*/  STG.E.64 desc[UR6][R16.64], R12 ;  /* 0x0000000c10007986 */ /* 0x0001e6000c101b06 */
[--C-:B------:R-:W-:Y:S01]  /*0c90*/  IMAD.WIDE R20, R5, 0x8, R14.reuse ;  /* 0x0000000805147825 */ /* 0x100fe200078e020e */
[----:B------:R1:W-:Y:S03]  /*0ca0*/  STG.E.64 desc[UR6][R14.64], R10 ;  /* 0x0000000a0e007986 */ /* 0x0003e6000c101b06 */
[----:B------:R-:W-:-:S04]  /*0cb0*/  IMAD.WIDE R22, R9, 0x8, R14 ;  /* 0x0000000809167825 */ /* 0x000fc800078e020e */
[----:B--2---:R-:W-:Y:S01]  /*0cc0*/  IMAD.WIDE R24, R9, 0x8, R20 ;  /* 0x0000000809187825 */ /* 0x004fe200078e0214 */
[----:B------:R2:W-:Y:S03]  /*0cd0*/  STG.E.64 desc[UR6][R22.64], R10 ;  /* 0x0000000a16007986 */ /* 0x0005e6000c101b06 */
[--C-:B0-----:R-:W-:Y:S01]  /*0ce0*/  IMAD.WIDE R16, R5, 0x8, R18.reuse ;  /* 0x0000000805107825 */ /* 0x101fe200078e0212 */
[----:B------:R2:W-:Y:S03]  /*0cf0*/  STG.E.64 desc[UR6][R18.64], R12 ;  /* 0x0000000c12007986 */ /* 0x0005e6000c101b06 */
[----:B-1----:R-:W-:-:S04]  /*0d00*/  IMAD.WIDE R14, R9, 0x8, R18 ;  /* 0x00000008090e7825 */ /* 0x002fc800078e0212 */
[----:B------:R-:W-:Y:S01]  /*0d10*/  IMAD.WIDE R28, R9, 0x8, R16 ;  /* 0x00000008091c7825 */ /* 0x000fe200078e0210 */
[----:B------:R2:W-:Y:S04]  /*0d20*/  STG.E.64 desc[UR6][R14.64], R12 ;  /* 0x0000000c0e007986 */ /* 0x0005e8000c101b06 */
[----:B------:R2:W-:Y:S04]  /*0d30*/  STG.E.64 desc[UR6][R20.64], R10 ;  /* 0x0000000a14007986 */ /* 0x0005e8000c101b06 */
[----:B------:R2:W-:Y:S04]  /*0d40*/  STG.E.64 desc[UR6][R24.64], R10 ;  /* 0x0000000a18007986 */ /* 0x0005e8000c101b06 */
[----:B------:R2:W-:Y:S04]  /*0d50*/  STG.E.64 desc[UR6][R16.64], R12 ;  /* 0x0000000c10007986 */ /* 0x0005e8000c101b06 */
[----:B------:R2:W-:Y:S01]  /*0d60*/  STG.E.64 desc[UR6][R28.64], R12 ;  /* 0x0000000c1c007986 */ /* 0x0005e2000c101b06 */
[----:B------:R-:W-:Y:S05]  /*0d70*/  @!P0 BRA `(.L_x_40) ;  /* 0xfffffffc006c8947 */ /* 0x000fea000383ffff */
[----:B------:R-:W-:Y:S05]  /*0d80*/  EXIT ;  /* 0x000000000000794d */ /* 0x000fea0003800000 */
.L_x_41:
        /* <DEDUP_REMOVED lines=15> */
.L_x_50:


//--------------------- .text._Z10initializeiPd   --------------------------
	.section	.text._Z10initializeiPd,"ax",@progbits
	.align	128
        .global         _Z10initializeiPd
        .type           _Z10initializeiPd,@function
        .size           _Z10initializeiPd,(.L_x_51 - _Z10initializeiPd)
        .other          _Z10initializeiPd,@"STO_CUDA_ENTRY STV_DEFAULT"
_Z10initializeiPd:
.text._Z10initializeiPd:
[----:B------:R-:W-:Y:S01]  /*0000*/  LDC R1, c[0x0][0x37c] ;  /* 0x0000df00ff017b82 */ /* 0x000fe20000000800 */
[----:B------:R-:W0:Y:S07]  /*0010*/  S2R R3, SR_TID.X ;  /* 0x0000000000037919 */ /* 0x000e2e0000002100 */
[----:B------:R-:W0:Y:S01]  /*0020*/  S2UR UR4, SR_CTAID.X ;  /* 0x00000000000479c3 */ /* 0x000e220000002500 */
[----:B------:R-:W1:Y:S07]  /*0030*/  LDCU UR6, c[0x0][0x380] ;  /* 0x00007000ff0677ac */ /* 0x000e6e0008000800 */
[----:B------:R-:W0:Y:S01]  /*0040*/  LDC R0, c[0x0][0x360] ;  /* 0x0000d800ff007b82 */ /* 0x000e220000000800 */
[----:B------:R-:W2:Y:S01]  /*0050*/  LDCU UR5, c[0x0][0x370] ;  /* 0x00006e00ff0577ac */ /* 0x000ea20008000800 */
[----:B0-----:R-:W-:-:S02]  /*0060*/  IMAD R3, R0, UR4, R3 ;  /* 0x0000000400037c24 */ /* 0x001fc4000f8e0203 */
[----:B--2---:R-:W-:-:S03]  /*0070*/  IMAD R0, R0, UR5, RZ ;  /* 0x0000000500007c24 */ /* 0x004fc6000f8e02ff */
[----:B-1----:R-:W-:-:S13]  /*0080*/  ISETP.GE.AND P0, PT, R3, UR6, PT ;  /* 0x0000000603007c0c */ /* 0x002fda000bf06270 */
[----:B------:R-:W-:Y:S05]  /*0090*/  @P0 EXIT ;  /* 0x000000000000094d */ /* 0x000fea0003800000 */
[----:B------:R-:W0:Y:S01]  /*00a0*/  I2F.U32.RP R8, R0 ;  /* 0x0000000000087306 */ /* 0x000e220000209000 */
[C---:B------:R-:W-:Y:S01]  /*00b0*/  IADD3 R2, PT, PT, R0.reuse, R3, RZ ;  /* 0x0000000300027210 */ /* 0x040fe20007ffe0ff */
[----:B------:R-:W-:Y:S01]  /*00c0*/  IMAD.MOV R9, RZ, RZ, -R0 ;  /* 0x000000ffff097224 */ /* 0x000fe200078e0a00 */
[----:B------:R-:W-:Y:S01]  /*00d0*/  ISETP.NE.U32.AND P2, PT, R0, RZ, PT ;  /* 0x000000ff0000720c */ /* 0x000fe20003f45070 */
[----:B------:R-:W1:Y:S01]  /*00e0*/  LDCU.64 UR4, c[0x0][0x358] ;  /* 0x00006b00ff0477ac */ /* 0x000e620008000a00 */
[C---:B------:R-:W-:Y:S01]  /*00f0*/  ISETP.GE.AND P0, PT, R2.reuse, UR6, PT ;  /* 0x0000000602007c0c */ /* 0x040fe2000bf06270 */
[----:B------:R-:W-:Y:S01]  /*0100*/  BSSY.RECONVERGENT B0, `(.L_x_42) ;  /* 0x0000022000007945 */ /* 0x000fe20003800200 */
[----:B------:R-:W-:Y:S02]  /*0110*/  VIMNMX R7, PT, PT, R2, UR6, !PT ;  /* 0x0000000602077c48 */ /* 0x000fe4000ffe0100 */
[----:B------:R-:W-:-:S04]  /*0120*/  SEL R6, RZ, 0x1, P0 ;  /* 0x00000001ff067807 */ /* 0x000fc80000000000 */
[----:B------:R-:W-:Y:S01]  /*0130*/  IADD3 R7, PT, PT, R7, -R2, -R6 ;  /* 0x8000000207077210 */ /* 0x000fe20007ffe806 */
[----:B0-----:R-:W0:Y:S02]  /*0140*/  MUFU.RCP R8, R8 ;  /* 0x0000000800087308 */ /* 0x001e240000001000 */
[----:B0-----:R-:W-:-:S06]  /*0150*/  VIADD R4, R8, 0xffffffe ;  /* 0x0ffffffe08047836 */ /* 0x001fcc0000000000 */
[----:B------:R0:W2:Y:S02]  /*0160*/  F2I.FTZ.U32.TRUNC.NTZ R5, R4 ;  /* 0x0000000400057305 */ /* 0x0000a4000021f000 */
[----:B0-----:R-:W-:Y:S02]  /*0170*/  IMAD.MOV.U32 R4, RZ, RZ, RZ ;  /* 0x000000ffff047224 */ /* 0x001fe400078e00ff */
[----:B--2---:R-:W-:-:S04]  /*0180*/  IMAD R9, R9, R5, RZ ;  /* 0x0000000509097224 */ /* 0x004fc800078e02ff */
[----:B------:R-:W-:-:S06]  /*0190*/  IMAD.HI.U32 R8, R5, R9, R4 ;  /* 0x0000000905087227 */ /* 0x000fcc00078e0004 */
[----:B------:R-:W-:-:S04]  /*01a0*/  IMAD.HI.U32 R5, R8, R7, RZ ;  /* 0x0000000708057227 */ /* 0x000fc800078e00ff */
[----:B------:R-:W-:-:S04]  /*01b0*/  IMAD.MOV R2, RZ, RZ, -R5 ;  /* 0x000000ffff027224 */ /* 0x000fc800078e0a05 */
[----:B------:R-:W-:-:S05]  /*01c0*/  IMAD R7, R0, R2, R7 ;  /* 0x0000000200077224 */ /* 0x000fca00078e0207 */
[----:B------:R-:W-:-:S13]  /*01d0*/  ISETP.GE.U32.AND P0, PT, R7, R0, PT ;  /* 0x000000000700720c */ /* 0x000fda0003f06070 */
[----:B------:R-:W-:Y:S01]  /*01e0*/  @P0 IADD3 R7, PT, PT, -R0, R7, RZ ;  /* 0x0000000700070210 */ /* 0x000fe20007ffe1ff */
[----:B------:R-:W-:-:S03]  /*01f0*/  @P0 VIADD R5, R5, 0x1 ;  /* 0x0000000105050836 */ /* 0x000fc60000000000 */
[----:B------:R-:W-:-:S13]  /*0200*/  ISETP.GE.U32.AND P1, PT, R7, R0, PT ;  /* 0x000000000700720c */ /* 0x000fda0003f26070 */
[----:B------:R-:W-:Y:S02]  /*0210*/  @P1 IADD3 R5, PT, PT, R5, 0x1, RZ ;  /* 0x0000000105051810 */ /* 0x000fe40007ffe0ff */
[----:B------:R-:W-:-:S05]  /*0220*/  @!P2 LOP3.LUT R5, RZ, R0, RZ, 0x33, !PT ;  /* 0x00000000ff05a212 */ /* 0x000fca00078e33ff */
[----:B------:R-:W-:-:S05]  /*0230*/  IMAD.IADD R2, R6, 0x1, R5 ;  /* 0x0000000106027824 */ /* 0x000fca00078e0205 */
[C---:B------:R-:W-:Y:S02]  /*0240*/  LOP3.LUT R4, R2.reuse, 0x3, RZ, 0xc0, !PT ;  /* 0x0000000302047812 */ /* 0x040fe400078ec0ff */
[----:B------:R-:W-:Y:S02]  /*0250*/  ISETP.GE.U32.AND P1, PT, R2, 0x3, PT ;  /* 0x000000030200780c */ /* 0x000fe40003f26070 */
[----:B------:R-:W-:-:S13]  /*0260*/  ISETP.NE.AND P0, PT, R4, 0x3, PT ;  /* 0x000000030400780c */ /* 0x000fda0003f05270 */
[----:B-1----:R-:W-:Y:S05]  /*0270*/  @!P0 BRA `(.L_x_43) ;  /* 0x0000000000288947 */ /* 0x002fea0003800000 */
[----:B------:R-:W0:Y:S01]  /*0280*/  LDC.64 R6, c[0x0][0x388] ;  /* 0x0000e200ff067b82 */ /* 0x000e220000000a00 */
[----:B------:R-:W-:-:S04]  /*0290*/  IADD3 R2, PT, PT, R2, 0x1, RZ ;  /* 0x0000000102027810 */ /* 0x000fc80007ffe0ff */
[----:B------:R-:W-:-:S05]  /*02a0*/  LOP3.LUT R2, R2, 0x3, RZ, 0xc0, !PT ;  /* 0x0000000302027812 */ /* 0x000fca00078ec0ff */
[----:B------:R-:W-:-:S07]  /*02b0*/  IMAD.MOV R2, RZ, RZ, -R2 ;  /* 0x000000ffff027224 */ /* 0x000fce00078e0a02 */
.L_x_44:
[----:B0-----:R-:W-:Y:S01]  /*02c0*/  IMAD.WIDE R4, R3, 0x8, R6 ;  /* 0x0000000803047825 */ /* 0x001fe200078e0206 */
[----:B------:R-:W-:-:S03]  /*02d0*/  IADD3 R2, PT, PT, R2, 0x1, RZ ;  /* 0x0000000102027810 */ /* 0x000fc60007ffe0ff */
[----:B------:R-:W-:Y:S01]  /*02e0*/  IMAD.IADD R3, R0, 0x1, R3 ;  /* 0x0000000100037824 */ /* 0x000fe200078e0203 */
[----:B------:R1:W-:Y:S01]  /*02f0*/  STG.E.64 desc[UR4][R4.64], RZ ;  /* 0x000000ff04007986 */ /* 0x0003e2000c101b04 */
[----:B------:R-:W-:-:S13]  /*0300*/  ISETP.NE.AND P0, PT, R2, RZ, PT ;  /* 0x000000ff0200720c */ /* 0x000fda0003f05270 */
[----:B-1----:R-:W-:Y:S05]  /*0310*/  @P0 BRA `(.L_x_44) ;  /* 0xfffffffc00e80947 */ /* 0x002fea000383ffff */
.L_x_43:
[----:B------:R-:W-:Y:S05]  /*0320*/  BSYNC.RECONVERGENT B0 ;  /* 0x0000000000007941 */ /* 0x000fea0003800200 */
.L_x_42:
[----:B------:R-:W-:Y:S05]  /*0330*/  @!P1 EXIT ;  /* 0x000000000000994d */ /* 0x000fea0003800000 */
[----:B------:R-:W0:Y:S02]  /*0340*/  LDC.64 R10, c[0x0][0x388] ;  /* 0x0000e200ff0a7b82 */ /* 0x000e240000000a00 */
.L_x_45:
[----:B01----:R-:W-:Y:S01]  /*0350*/  IMAD.WIDE R12, R3, 0x8, R10 ;  /* 0x00000008030c7825 */ /* 0x003fe200078e020a */
[----:B------:R-:W-:-:S04]  /*0360*/  LEA R3, R0, R3, 0x2 ;  /* 0x0000000300037211 */ /* 0x000fc800078e10ff */
[----:B------:R1:W-:Y:S01]  /*0370*/  STG.E.64 desc[UR4][R12.64], RZ ;  /* 0x000000ff0c007986 */ /* 0x0003e2000c101b04 */
[----:B------:R-:W-:Y:S01]  /*0380*/  IMAD.WIDE R4, R0, 0x8, R12 ;  /* 0x0000000800047825 */ /* 0x000fe200078e020c */
[----:B------:R-:W-:-:S04]  /*0390*/  ISETP.GE.AND P0, PT, R3, UR6, PT ;  /* 0x0000000603007c0c */ /* 0x000fc8000bf06270 */
[----:B------:R1:W-:Y:S01]  /*03a0*/  STG.E.64 desc[UR4][R4.64], RZ ;  /* 0x000000ff04007986 */ /* 0x0003e2000c101b04 */
[----:B------:R-:W-:-:S05]  /*03b0*/  IMAD.WIDE R6, R0, 0x8, R4 ;  /* 0x0000000800067825 */ /* 0x000fca00078e0204 */
[----:B------:R1:W-:Y:S01]  /*03c0*/  STG.E.64 desc[UR4][R6.64], RZ ;  /* 0x000000ff06007986 */ /* 0x0003e2000c101b04 */
[----:B------:R-:W-:-:S05]  /*03d0*/  IMAD.WIDE R8, R0, 0x8, R6 ;  /* 0x0000000800087825 */ /* 0x000fca00078e0206 */
[----:B------:R1:W-:Y:S01]  /*03e0*/  STG.E.64 desc[UR4][R8.64], RZ ;  /* 0x000000ff08007986 */ /* 0x0003e2000c101b04 */
[----:B------:R-:W-:Y:S05]  /*03f0*/  @!P0 BRA `(.L_x_45) ;  /* 0xfffffffc00d48947 */ /* 0x000fea000383ffff */
[----:B------:R-:W-:Y:S05]  /*0400*/  EXIT ;  /* 0x000000000000794d */ /* 0x000fea0003800000 */
.L_x_46:
        /* <DEDUP_REMOVED lines=15> */
.L_x_51:


//--------------------- .nv.shared.reserved.0     --------------------------
	.section	.nv.shared.reserved.0,"aw",@nobits
	.weak		__nv_reservedSMEM_offset_0_alias
	.size		__nv_reservedSMEM_offset_0_alias, 0, 64
	.other		__nv_reservedSMEM_offset_0_alias,@"STO_CUDA_RESERVED_SHARED STV_DEFAULT"
__nv_reservedSMEM_offset_0_alias:
	.zero		0
	.zero		64


//--------------------- .nv.constant0._Z12iterate_onceiiPdS_S_d --------------------------
	.section	.nv.constant0._Z12iterate_onceiiPdS_S_d,"a",@progbits
	.sectionflags	@""
	.align	4
.nv.constant0._Z12iterate_onceiiPdS_S_d:
	.zero		936


//--------------------- .nv.constant0._Z27phantom_boundary_conditionsiiPd --------------------------
	.section	.nv.constant0._Z27phantom_boundary_conditionsiiPd,"a",@progbits
	.sectionflags	@""
	.align	4
.nv.constant0._Z27phantom_boundary_conditionsiiPd:
	.zero		912


//--------------------- .nv.constant0._Z28physical_boundary_conditionsiiPddddd --------------------------
	.section	.nv.constant0._Z28physical_boundary_conditionsiiPddddd,"a",@progbits
	.sectionflags	@""
	.align	4
.nv.constant0._Z28physical_boundary_conditionsiiPddddd:
	.zero		944


//--------------------- .nv.constant0._Z10initializeiPd --------------------------
	.section	.nv.constant0._Z10initializeiPd,"a",@progbits
	.sectionflags	@""
	.align	4
.nv.constant0._Z10initializeiPd:
	.zero		912


//--------------------- SYMBOLS --------------------------

	.type		.nv.reservedSmem.offset0,@object
	.size		.nv.reservedSmem.offset0,0x4
